	.target	sm_90a

	.elftype	@"ET_EXEC"


//--------------------- .note.nv.tkinfo           --------------------------
	.section	.note.nv.tkinfo,"",@"SHT_NOTE"
	.sectionflags	@"SHF_NOTE_NV_TKINFO"
	.tkinfo
        /*0018*/ 	.word	0x00000002
        /*0030*/ 	.string	""
        /*0030*/ 	.string	"ptxas"
        /*0030*/ 	.string	"Cuda compilation tools, release 13.0, V13.0.88"
        /*0030*/ 	.string	"Build cuda_13.0.r13.0/compiler.36424714_0"
        /*0030*/ 	.string	"-v  -suppress-debug-info  -lineinfo  -arch sm_90a "



//--------------------- .note.nv.cuinfo           --------------------------
	.section	.note.nv.cuinfo,"",@"SHT_NOTE"
	.sectionflags	@"SHF_NOTE_NV_CUINFO"
        /*0018*/ 	.short	0x0002
        /*001a*/ 	.short	0x005a
        /*001c*/ 	.short	0x0082
	.zero		2


//--------------------- .nv.info                  --------------------------
	.section	.nv.info,"",@"SHT_CUDA_INFO"
	.align	4


	//----- nvinfo : EIATTR_REGCOUNT
	.align		4
        /*0000*/ 	.byte	0x04, 0x2f
        /*0002*/ 	.short	(.L_1 - .L_0)
	.align		4
.L_0:
        /*0004*/ 	.word	index@(matmul_kernel)
        /*0008*/ 	.word	0x000000ff


	//----- nvinfo : EIATTR_FRAME_SIZE
	.align		4
.L_1:
        /*000c*/ 	.byte	0x04, 0x11
        /*000e*/ 	.short	(.L_3 - .L_2)
	.align		4
.L_2:
        /*0010*/ 	.word	index@(matmul_kernel)
        /*0014*/ 	.word	0x00000150


	//----- nvinfo : EIATTR_MIN_STACK_SIZE
	.align		4
.L_3:
        /*0018*/ 	.byte	0x04, 0x12
        /*001a*/ 	.short	(.L_5 - .L_4)
	.align		4
.L_4:
        /*001c*/ 	.word	index@(matmul_kernel)
        /*0020*/ 	.word	0x00000150
.L_5:


//--------------------- .nv.compat                --------------------------
	.section	.nv.compat,"",@"SHT_CUDA_COMPAT_INFO"
	.align	4
        /*0000*/ 	.byte	0x02, 0x09, 0x01, 0x00, 0x02, 0x02, 0x04, 0x00, 0x02, 0x05, 0x05, 0x00, 0x03, 0x07, 0x01, 0x01
        /*0010*/ 	.byte	0x02, 0x03, 0x00, 0x00, 0x02, 0x06, 0x01, 0x00, 0x04, 0x0b, 0x08, 0x00, 0x00, 0x00, 0x00, 0x00
        /*0020*/ 	.byte	0x00, 0x00, 0x00, 0x00


//--------------------- .nv.info.matmul_kernel    --------------------------
	.section	.nv.info.matmul_kernel,"",@"SHT_CUDA_INFO"
	.sectionflags	@""
	.align	4


	//----- nvinfo : EIATTR_CUDA_API_VERSION
	.align		4
        /*0000*/ 	.byte	0x04, 0x37
        /*0002*/ 	.short	(.L_7 - .L_6)
.L_6:
        /*0004*/ 	.word	0x00000082


	//----- nvinfo : EIATTR_KPARAM_INFO
	.align		4
.L_7:
        /*0008*/ 	.byte	0x04, 0x17
        /*000a*/ 	.short	(.L_9 - .L_8)
.L_8:
        /*000c*/ 	.word	0x00000000
        /*0010*/ 	.short	0x000d
        /*0012*/ 	.short	0x0048
        /*0014*/ 	.byte	0x00, 0xf4, 0x21, 0x00


	//----- nvinfo : EIATTR_KPARAM_INFO
	.align		4
.L_9:
        /*0018*/ 	.byte	0x04, 0x17
        /*001a*/ 	.short	(.L_11 - .L_10)
.L_10:
        /*001c*/ 	.word	0x00000000
        /*0020*/ 	.short	0x000c
        /*0022*/ 	.short	0x0040
        /*0024*/ 	.byte	0x00, 0xf4, 0x21, 0x00


	//----- nvinfo : EIATTR_KPARAM_INFO
	.align		4
.L_11:
        /*0028*/ 	.byte	0x04, 0x17
        /*002a*/ 	.short	(.L_13 - .L_12)
.L_12:
        /*002c*/ 	.word	0x00000000
        /*0030*/ 	.short	0x000b
        /*0032*/ 	.short	0x0038
        /*0034*/ 	.byte	0x00, 0xf0, 0x11, 0x00


	//----- nvinfo : EIATTR_KPARAM_INFO
	.align		4
.L_13:
        /*0038*/ 	.byte	0x04, 0x17
        /*003a*/ 	.short	(.L_15 - .L_14)
.L_14:
        /*003c*/ 	.word	0x00000000
        /*0040*/ 	.short	0x000a
        /*0042*/ 	.short	0x0034
        /*0044*/ 	.byte	0x00, 0xf0, 0x11, 0x00


	//----- nvinfo : EIATTR_KPARAM_INFO
	.align		4
.L_15:
        /*0048*/ 	.byte	0x04, 0x17
        /*004a*/ 	.short	(.L_17 - .L_16)
.L_16:
        /*004c*/ 	.word	0x00000000
        /*0050*/ 	.short	0x0009
        /*0052*/ 	.short	0x0030
        /*0054*/ 	.byte	0x00, 0xf0, 0x11, 0x00


	//----- nvinfo : EIATTR_KPARAM_INFO
	.align		4
.L_17:
        /*0058*/ 	.byte	0x04, 0x17
        /*005a*/ 	.short	(.L_19 - .L_18)
.L_18:
        /*005c*/ 	.word	0x00000000
        /*0060*/ 	.short	0x0008
        /*0062*/ 	.short	0x002c
        /*0064*/ 	.byte	0x00, 0xf0, 0x11, 0x00


	//----- nvinfo : EIATTR_KPARAM_INFO
	.align		4
.L_19:
        /*0068*/ 	.byte	0x04, 0x17
        /*006a*/ 	.short	(.L_21 - .L_20)
.L_20:
        /*006c*/ 	.word	0x00000000
        /*0070*/ 	.short	0x0007
        /*0072*/ 	.short	0x0028
        /*0074*/ 	.byte	0x00, 0xf0, 0x11, 0x00


	//----- nvinfo : EIATTR_KPARAM_INFO
	.align		4
.L_21:
        /*0078*/ 	.byte	0x04, 0x17
        /*007a*/ 	.short	(.L_23 - .L_22)
.L_22:
        /*007c*/ 	.word	0x00000000
        /*0080*/ 	.short	0x0006
        /*0082*/ 	.short	0x0024
        /*0084*/ 	.byte	0x00, 0xf0, 0x11, 0x00


	//----- nvinfo : EIATTR_KPARAM_INFO
	.align		4
.L_23:
        /*0088*/ 	.byte	0x04, 0x17
        /*008a*/ 	.short	(.L_25 - .L_24)
.L_24:
        /*008c*/ 	.word	0x00000000
        /*0090*/ 	.short	0x0005
        /*0092*/ 	.short	0x0020
        /*0094*/ 	.byte	0x00, 0xf0, 0x11, 0x00


	//----- nvinfo : EIATTR_KPARAM_INFO
	.align		4
.L_25:
        /*0098*/ 	.byte	0x04, 0x17
        /*009a*/ 	.short	(.L_27 - .L_26)
.L_26:
        /*009c*/ 	.word	0x00000000
        /*00a0*/ 	.short	0x0004
        /*00a2*/ 	.short	0x001c
        /*00a4*/ 	.byte	0x00, 0xf0, 0x11, 0x00


	//----- nvinfo : EIATTR_KPARAM_INFO
	.align		4
.L_27:
        /*00a8*/ 	.byte	0x04, 0x17
        /*00aa*/ 	.short	(.L_29 - .L_28)
.L_28:
        /*00ac*/ 	.word	0x00000000
        /*00b0*/ 	.short	0x0003
        /*00b2*/ 	.short	0x0018
        /*00b4*/ 	.byte	0x00, 0xf0, 0x11, 0x00


	//----- nvinfo : EIATTR_KPARAM_INFO
	.align		4
.L_29:
        /*00b8*/ 	.byte	0x04, 0x17
        /*00ba*/ 	.short	(.L_31 - .L_30)
.L_30:
        /*00bc*/ 	.word	0x00000000
        /*00c0*/ 	.short	0x0002
        /*00c2*/ 	.short	0x0010
        /*00c4*/ 	.byte	0x00, 0xf4, 0x21, 0x00


	//----- nvinfo : EIATTR_KPARAM_INFO
	.align		4
.L_31:
        /*00c8*/ 	.byte	0x04, 0x17
        /*00ca*/ 	.short	(.L_33 - .L_32)
.L_32:
        /*00cc*/ 	.word	0x00000000
        /*00d0*/ 	.short	0x0001
        /*00d2*/ 	.short	0x0008
        /*00d4*/ 	.byte	0x00, 0xf4, 0x21, 0x00


	//----- nvinfo : EIATTR_KPARAM_INFO
	.align		4
.L_33:
        /*00d8*/ 	.byte	0x04, 0x17
        /*00da*/ 	.short	(.L_35 - .L_34)
.L_34:
        /*00dc*/ 	.word	0x00000000
        /*00e0*/ 	.short	0x0000
        /*00e2*/ 	.short	0x0000
        /*00e4*/ 	.byte	0x00, 0xf4, 0x21, 0x00


	//----- nvinfo : EIATTR_SPARSE_MMA_MASK
	.align		4
.L_35:
        /*00e8*/ 	.byte	0x03, 0x50
        /*00ea*/ 	.short	0x0000


	//----- nvinfo : EIATTR_MAXREG_COUNT
	.align		4
        /*00ec*/ 	.byte	0x03, 0x1b
        /*00ee*/ 	.short	0x00ff


	//----- nvinfo : EIATTR_NUM_BARRIERS
	.align		4
        /*00f0*/ 	.byte	0x02, 0x4c
        /*00f2*/ 	.byte	0x01
	.zero		1


	//----- nvinfo : EIATTR_ANNOTATIONS
	.align		4
        /*00f4*/ 	.byte	0x04, 0x55
        /*00f6*/ 	.short	(.L_37 - .L_36)


	//   ....[0]....
.L_36:
        /*00f8*/ 	.word	0x00000001
        /*00fc*/ 	.byte	0x50, 0x07, 0x00, 0x00, 0x01, 0x00, 0x00, 0x00, 0xb0, 0x07, 0x00, 0x00, 0x01, 0x00, 0x00, 0x00
        /* <DEDUP_REMOVED lines=90> */
        /*06ac*/ 	.byte	0x90, 0xac, 0x00, 0x00


	//----- nvinfo : EIATTR_MERCURY_ISA_VERSION
	.align		4
.L_37:
        /*06b0*/ 	.byte	0x03, 0x5f
        /*06b2*/ 	.short	0x0101


	//----- nvinfo : EIATTR_EXIT_INSTR_OFFSETS
	.align		4
        /*06b4*/ 	.byte	0x04, 0x1c
        /*06b6*/ 	.short	(.L_39 - .L_38)


	//   ....[0]....
.L_38:
        /*06b8*/ 	.word	0x0000af90


	//   ....[1]....
        /*06bc*/ 	.word	0x0000afb0


	//----- nvinfo : EIATTR_REQNTID
	.align		4
.L_39:
        /*06c0*/ 	.byte	0x04, 0x10
        /*06c2*/ 	.short	(.L_41 - .L_40)
.L_40:
        /*06c4*/ 	.word	0x00000080
        /*06c8*/ 	.word	0x00000001
        /*06cc*/ 	.word	0x00000001


	//----- nvinfo : EIATTR_CBANK_PARAM_SIZE
	.align		4
.L_41:
        /*06d0*/ 	.byte	0x03, 0x19
        /*06d2*/ 	.short	0x0050


	//----- nvinfo : EIATTR_PARAM_CBANK
	.align		4
        /*06d4*/ 	.byte	0x04, 0x0a
        /*06d6*/ 	.short	(.L_43 - .L_42)
	.align		4
.L_42:
        /*06d8*/ 	.word	index@(.nv.constant0.matmul_kernel)
        /*06dc*/ 	.short	0x0210
        /*06de*/ 	.short	0x0050


	//----- nvinfo : EIATTR_SW_WAR
	.align		4
.L_43:
        /*06e0*/ 	.byte	0x04, 0x36
        /*06e2*/ 	.short	(.L_45 - .L_44)
.L_44:
        /*06e4*/ 	.word	0x00000008
.L_45:


//--------------------- .nv.callgraph             --------------------------
	.section	.nv.callgraph,"",@"SHT_CUDA_CALLGRAPH"
	.align	4
	.sectionentsize	8
	.align		4
        /*0000*/ 	.word	0x00000000
	.align		4
        /*0004*/ 	.word	0xffffffff
	.align		4
        /*0008*/ 	.word	0x00000000
	.align		4
        /*000c*/ 	.word	0xfffffffe
	.align		4
        /*0010*/ 	.word	0x00000000
	.align		4
        /*0014*/ 	.word	0xfffffffd
	.align		4
        /*0018*/ 	.word	0x00000000
	.align		4
        /*001c*/ 	.word	0xfffffffc


//--------------------- .text.matmul_kernel       --------------------------
	.section	.text.matmul_kernel,"ax",@progbits
	.align	128
        .global         matmul_kernel
        .type           matmul_kernel,@function
        .size           matmul_kernel,(.L_x_3 - matmul_kernel)
        .other          matmul_kernel,@"STO_CUDA_ENTRY STV_DEFAULT"
matmul_kernel:
.text.matmul_kernel:
[----:B------:R-:W1:Y:S08]  /*0000*/  LDC R1, c[0x0][0x28] ;  /* 0x00000a00ff017b82 */ /* 0x000e700000000800 */
[----:B------:R-:W2:Y:S01]  /*0010*/  LDC.64 R88, c[0x0][0x228] ;  /* 0x00008a00ff587b82 */ /* 0x000ea20000000a00 */
[----:B------:R-:W3:Y:S01]  /*0020*/  S2R R9, SR_CTAID.X ;  /* 0x0000000000097919 */ /* 0x000ee20000002500 */
[----:B-1----:R-:W-:Y:S01]  /*0030*/  VIADD R1, R1, 0xfffffeb0 ;  /* 0xfffffeb001017836 */ /* 0x002fe20000000000 */
[----:B------:R-:W-:Y:S01]  /*0040*/  ULDC.64 UR6, c[0x0][0x210] ;  /* 0x0000840000067ab9 */ /* 0x000fe20000000a00 */
[----:B------:R-:W-:Y:S01]  /*0050*/  UMOV UR8, 0x400 ;  /* 0x0000040000087882 */ /* 0x000fe20000000000 */
[----:B------:R-:W-:-:S03]  /*0060*/  ULDC.64 UR10, c[0x0][0x208] ;  /* 0x00008200000a7ab9 */ /* 0x000fc60000000a00 */
[----:B------:R-:W1:Y:S08]  /*0070*/  LDC.64 R90, c[0x0][0x238] ;  /* 0x00008e00ff5a7b82 */ /* 0x000e700000000a00 */
[----:B------:R-:W4:Y:S01]  /*0080*/  S2UR UR4, SR_CgaCtaId ;  /* 0x00000000000479c3 */ /* 0x000f220000008800 */
[----:B--2---:R-:W-:Y:S01]  /*0090*/  VIADD R0, R89, 0x7f ;  /* 0x0000007f59007836 */ /* 0x004fe20000000000 */
[----:B------:R-:W-:-:S04]  /*00a0*/  LOP3.LUT R32, RZ, R89, RZ, 0x33, !PT ;  /* 0x00000059ff207212 */ /* 0x000fc800078e33ff */
[----:B------:R-:W-:-:S04]  /*00b0*/  SHF.R.S32.HI R3, RZ, 0x1f, R0 ;  /* 0x0000001fff037819 */ /* 0x000fc80000011400 */
[----:B------:R-:W-:Y:S02]  /*00c0*/  LEA.HI R3, R3, R0, RZ, 0x7 ;  /* 0x0000000003037211 */ /* 0x000fe400078f38ff */
[----:B---3--:R-:W-:Y:S02]  /*00d0*/  IABS R8, R9 ;  /* 0x0000000900087213 */ /* 0x008fe40000000000 */
[----:B------:R-:W-:Y:S01]  /*00e0*/  SHF.R.S32.HI R3, RZ, 0x7, R3 ;  /* 0x00000007ff037819 */ /* 0x000fe20000011403 */
[----:B----4-:R-:W-:-:S04]  /*00f0*/  ULEA UR8, UR4, UR8, 0x18 ;  /* 0x0000000804087291 */ /* 0x010fc8000f8ec03f */
[----:B------:R-:W-:Y:S01]  /*0100*/  IMAD.SHL.U32 R4, R3, 0x8, RZ ;  /* 0x0000000803047824 */ /* 0x000fe200078e00ff */
[----:B------:R-:W-:-:S04]  /*0110*/  ULDC.64 UR4, c[0x0][0x218] ;  /* 0x0000860000047ab9 */ /* 0x000fc80000000a00 */
[-C--:B------:R-:W-:Y:S02]  /*0120*/  IABS R5, R4.reuse ;  /* 0x0000000400057213 */ /* 0x080fe40000000000 */
[----:B------:R-:W-:Y:S02]  /*0130*/  IABS R10, R4 ;  /* 0x00000004000a7213 */ /* 0x000fe40000000000 */
[----:B------:R-:W2:Y:S08]  /*0140*/  I2F.RP R0, R5 ;  /* 0x0000000500007306 */ /* 0x000eb00000209400 */
[----:B--2---:R-:W2:Y:S02]  /*0150*/  MUFU.RCP R0, R0 ;  /* 0x0000000000007308 */ /* 0x004ea40000001000 */
[----:B--2---:R-:W-:-:S02]  /*0160*/  VIADD R2, R0, 0xffffffe ;  /* 0x0ffffffe00027836 */ /* 0x004fc40000000000 */
[----:B------:R-:W-:-:S04]  /*0170*/  IMAD.MOV R0, RZ, RZ, -R10 ;  /* 0x000000ffff007224 */ /* 0x000fc800078e0a0a */
[----:B------:R2:W3:Y:S02]  /*0180*/  F2I.FTZ.U32.TRUNC.NTZ R3, R2 ;  /* 0x0000000200037305 */ /* 0x0004e4000021f000 */
[----:B--2---:R-:W-:Y:S02]  /*0190*/  IMAD.MOV.U32 R2, RZ, RZ, RZ ;  /* 0x000000ffff027224 */ /* 0x004fe400078e00ff */
[----:B---3--:R-:W-:-:S04]  /*01a0*/  IMAD.MOV R6, RZ, RZ, -R3 ;  /* 0x000000ffff067224 */ /* 0x008fc800078e0a03 */
[----:B------:R-:W-:Y:S02]  /*01b0*/  IMAD R7, R6, R5, RZ ;  /* 0x0000000506077224 */ /* 0x000fe400078e02ff */
[----:B------:R-:W-:Y:S02]  /*01c0*/  IMAD.MOV.U32 R6, RZ, RZ, R8 ;  /* 0x000000ffff067224 */ /* 0x000fe400078e0008 */
[----:B------:R-:W-:Y:S01]  /*01d0*/  IMAD.HI.U32 R3, R3, R7, R2 ;  /* 0x0000000703037227 */ /* 0x000fe200078e0002 */
[----:B------:R-:W-:-:S05]  /*01e0*/  IABS R7, R89 ;  /* 0x0000005900077213 */ /* 0x000fca0000000000 */
[----:B------:R-:W-:-:S04]  /*01f0*/  IMAD.HI.U32 R3, R3, R6, RZ ;  /* 0x0000000603037227 */ /* 0x000fc800078e00ff */
[----:B------:R-:W-:Y:S01]  /*0200*/  IMAD R0, R3, R0, R6 ;  /* 0x0000000003007224 */ /* 0x000fe200078e0206 */
[----:B------:R-:W-:-:S04]  /*0210*/  IABS R6, R88 ;  /* 0x0000005800067213 */ /* 0x000fc80000000000 */
[----:B------:R-:W-:Y:S01]  /*0220*/  ISETP.GT.U32.AND P1, PT, R5, R0, PT ;  /* 0x000000000500720c */ /* 0x000fe20003f24070 */
[----:B------:R-:W2:-:S12]  /*0230*/  I2F.RP R8, R6 ;  /* 0x0000000600087306 */ /* 0x000e980000209400 */
[----:B------:R-:W-:Y:S02]  /*0240*/  @!P1 IMAD.IADD R0, R0, 0x1, -R5 ;  /* 0x0000000100009824 */ /* 0x000fe400078e0a05 */
[----:B------:R-:W-:Y:S01]  /*0250*/  @!P1 VIADD R3, R3, 0x1 ;  /* 0x0000000103039836 */ /* 0x000fe20000000000 */
[----:B------:R-:W-:Y:S01]  /*0260*/  ISETP.NE.AND P1, PT, R4, RZ, PT ;  /* 0x000000ff0400720c */ /* 0x000fe20003f25270 */
[----:B--2---:R-:W-:Y:S01]  /*0270*/  MUFU.RCP R8, R8 ;  /* 0x0000000800087308 */ /* 0x004fe20000001000 */
[----:B------:R-:W-:Y:S02]  /*0280*/  ISETP.GE.U32.AND P0, PT, R0, R5, PT ;  /* 0x000000050000720c */ /* 0x000fe40003f06070 */
[----:B------:R-:W-:-:S04]  /*0290*/  LOP3.LUT R0, R9, R4, RZ, 0x3c, !PT ;  /* 0x0000000409007212 */ /* 0x000fc800078e3cff */
[----:B------:R-:W-:Y:S01]  /*02a0*/  ISETP.GE.AND P2, PT, R0, RZ, PT ;  /* 0x000000ff0000720c */ /* 0x000fe20003f46270 */
[----:B------:R-:W-:-:S06]  /*02b0*/  VIADD R0, R88, 0x3f ;  /* 0x0000003f58007836 */ /* 0x000fcc0000000000 */
[----:B------:R-:W-:-:S04]  /*02c0*/  @P0 VIADD R3, R3, 0x1 ;  /* 0x0000000103030836 */ /* 0x000fc80000000000 */
[----:B------:R-:W-:Y:S01]  /*02d0*/  IMAD.MOV.U32 R2, RZ, RZ, R3 ;  /* 0x000000ffff027224 */ /* 0x000fe200078e0003 */
[----:B------:R-:W-:-:S03]  /*02e0*/  SHF.R.S32.HI R3, RZ, 0x1f, R0 ;  /* 0x0000001fff037819 */ /* 0x000fc60000011400 */
[----:B------:R-:W-:Y:S01]  /*02f0*/  @!P2 IMAD.MOV R2, RZ, RZ, -R2 ;  /* 0x000000ffff02a224 */ /* 0x000fe200078e0a02 */
[----:B------:R-:W-:Y:S02]  /*0300*/  @!P1 LOP3.LUT R2, RZ, R4, RZ, 0x33, !PT ;  /* 0x00000004ff029212 */ /* 0x000fe400078e33ff */
[----:B------:R-:W-:-:S03]  /*0310*/  LEA.HI R3, R3, R0, RZ, 0x6 ;  /* 0x0000000003037211 */ /* 0x000fc600078f30ff */
[----:B------:R-:W-:Y:S02]  /*0320*/  IMAD.SHL.U32 R22, R2, 0x8, RZ ;  /* 0x0000000802167824 */ /* 0x000fe400078e00ff */
[----:B------:R-:W-:-:S03]  /*0330*/  IMAD.MOV R2, RZ, RZ, -R2 ;  /* 0x000000ffff027224 */ /* 0x000fc600078e0a02 */
[----:B------:R-:W-:Y:S01]  /*0340*/  LEA.HI.SX32 R3, R3, -R22, 0x1a ;  /* 0x8000001603037211 */ /* 0x000fe200078fd2ff */
[----:B------:R-:W-:Y:S02]  /*0350*/  IMAD R17, R4, R2, R9 ;  /* 0x0000000204117224 */ /* 0x000fe400078e0209 */
[----:B------:R-:W-:Y:S01]  /*0360*/  IMAD.MOV.U32 R4, RZ, RZ, RZ ;  /* 0x000000ffff047224 */ /* 0x000fe200078e00ff */
[----:B------:R-:W-:Y:S01]  /*0370*/  VIMNMX R24, R3, 0x8, PT ;  /* 0x0000000803187848 */ /* 0x000fe20003fe0100 */
[----:B------:R-:W2:Y:S01]  /*0380*/  I2F.RP R9, R7 ;  /* 0x0000000700097306 */ /* 0x000ea20000209400 */
[----:B------:R-:W3:Y:S02]  /*0390*/  S2R R3, SR_TID.X ;  /* 0x0000000000037919 */ /* 0x000ee40000002100 */
[-C--:B------:R-:W-:Y:S02]  /*03a0*/  IABS R13, R24.reuse ;  /* 0x00000018000d7213 */ /* 0x080fe40000000000 */
[----:B------:R-:W-:-:S03]  /*03b0*/  IABS R2, R24 ;  /* 0x0000001800027213 */ /* 0x000fc60000000000 */
[----:B------:R-:W4:Y:S02]  /*03c0*/  I2F.RP R0, R13 ;  /* 0x0000000d00007306 */ /* 0x000f240000209400 */
[----:B------:R-:W-:-:S06]  /*03d0*/  IMAD.MOV R2, RZ, RZ, -R2 ;  /* 0x000000ffff027224 */ /* 0x000fcc00078e0a02 */
[----:B--2---:R-:W2:Y:S08]  /*03e0*/  MUFU.RCP R9, R9 ;  /* 0x0000000900097308 */ /* 0x004eb00000001000 */
[----:B----4-:R-:W4:Y:S01]  /*03f0*/  MUFU.RCP R0, R0 ;  /* 0x0000000000007308 */ /* 0x010f220000001000 */
[----:B--2---:R-:W-:Y:S01]  /*0400*/  VIADD R12, R9, 0xffffffe ;  /* 0x0ffffffe090c7836 */ /* 0x004fe20000000000 */
[----:B---3--:R-:W-:-:S02]  /*0410*/  LOP3.LUT R117, R3, 0x3f, RZ, 0xc0, !PT ;  /* 0x0000003f03757812 */ /* 0x008fc400078ec0ff */
[----:B------:R-:W-:Y:S01]  /*0420*/  SHF.R.U32.HI R9, RZ, 0x6, R3 ;  /* 0x00000006ff097819 */ /* 0x000fe20000011603 */
[----:B----4-:R-:W-:Y:S01]  /*0430*/  VIADD R5, R0, 0xffffffe ;  /* 0x0ffffffe00057836 */ /* 0x010fe20000000000 */
[----:B------:R-:W-:-:S05]  /*0440*/  IABS R0, R17 ;  /* 0x0000001100007213 */ /* 0x000fca0000000000 */
[----:B------:R-:W2:Y:S02]  /*0450*/  F2I.FTZ.U32.TRUNC.NTZ R5, R5 ;  /* 0x0000000500057305 */ /* 0x000ea4000021f000 */
[----:B--2---:R-:W-:-:S04]  /*0460*/  IMAD.MOV R10, RZ, RZ, -R5 ;  /* 0x000000ffff0a7224 */ /* 0x004fc800078e0a05 */
[----:B------:R-:W-:Y:S02]  /*0470*/  IMAD R11, R10, R13, RZ ;  /* 0x0000000d0a0b7224 */ /* 0x000fe400078e02ff */
[----:B------:R-:W-:Y:S02]  /*0480*/  VIADD R10, R8, 0xffffffe ;  /* 0x0ffffffe080a7836 */ /* 0x000fe40000000000 */
[----:B------:R-:W-:Y:S02]  /*0490*/  IMAD.HI.U32 R4, R5, R11, R4 ;  /* 0x0000000b05047227 */ /* 0x000fe400078e0004 */
[----:B------:R2:W3:Y:S02]  /*04a0*/  F2I.FTZ.U32.TRUNC.NTZ R11, R10 ;  /* 0x0000000a000b7305 */ /* 0x0004e4000021f000 */
[----:B------:R-:W-:Y:S02]  /*04b0*/  IMAD.MOV.U32 R5, RZ, RZ, R0 ;  /* 0x000000ffff057224 */ /* 0x000fe400078e0000 */
[----:B------:R-:W-:-:S02]  /*04c0*/  IMAD.SHL.U32 R8, R3, 0x4, RZ ;  /* 0x0000000403087824 */ /* 0x000fc400078e00ff */
[----:B------:R-:W-:Y:S01]  /*04d0*/  IMAD.HI.U32 R0, R4, R5, RZ ;  /* 0x0000000504007227 */ /* 0x000fe200078e00ff */
[----:B------:R-:W-:-:S03]  /*04e0*/  LOP3.LUT R4, R3, 0x40, RZ, 0xc0, !PT ;  /* 0x0000004003047812 */ /* 0x000fc600078ec0ff */
[----:B------:R-:W-:Y:S02]  /*04f0*/  IMAD R2, R0, R2, R5 ;  /* 0x0000000200027224 */ /* 0x000fe400078e0205 */
[----:B------:R-:W-:Y:S02]  /*0500*/  IMAD.SHL.U32 R5, R117, 0x80, RZ ;  /* 0x0000008075057824 */ /* 0x000fe400078e00ff */
[----:B--2---:R-:W-:Y:S01]  /*0510*/  IMAD.MOV.U32 R10, RZ, RZ, RZ ;  /* 0x000000ffff0a7224 */ /* 0x004fe200078e00ff */
[----:B------:R-:W-:Y:S01]  /*0520*/  ISETP.GT.U32.AND P1, PT, R13, R2, PT ;  /* 0x000000020d00720c */ /* 0x000fe20003f24070 */
[----:B---3--:R-:W-:Y:S01]  /*0530*/  IMAD.MOV R15, RZ, RZ, -R11 ;  /* 0x000000ffff0f7224 */ /* 0x008fe200078e0a0b */
[----:B------:R-:W-:-:S11]  /*0540*/  LEA.HI R4, R4, R5, RZ, 0x1c ;  /* 0x0000000504047211 */ /* 0x000fd600078fe0ff */
[----:B------:R-:W-:Y:S02]  /*0550*/  @!P1 IMAD.IADD R2, R2, 0x1, -R13 ;  /* 0x0000000102029824 */ /* 0x000fe400078e0a0d */
[----:B------:R-:W-:Y:S01]  /*0560*/  @!P1 VIADD R0, R0, 0x1 ;  /* 0x0000000100009836 */ /* 0x000fe20000000000 */
[----:B------:R-:W-:Y:S02]  /*0570*/  ISETP.NE.AND P1, PT, R24, RZ, PT ;  /* 0x000000ff1800720c */ /* 0x000fe40003f25270 */
[----:B------:R-:W-:Y:S02]  /*0580*/  ISETP.GE.U32.AND P0, PT, R2, R13, PT ;  /* 0x0000000d0200720c */ /* 0x000fe40003f06070 */
[----:B------:R-:W-:Y:S01]  /*0590*/  LOP3.LUT R2, R17, R24, RZ, 0x3c, !PT ;  /* 0x0000001811027212 */ /* 0x000fe200078e3cff */
[----:B------:R2:W3:Y:S03]  /*05a0*/  F2I.FTZ.U32.TRUNC.NTZ R13, R12 ;  /* 0x0000000c000d7305 */ /* 0x0004e6000021f000 */
[----:B------:R-:W-:-:S02]  /*05b0*/  ISETP.GE.AND P2, PT, R2, RZ, PT ;  /* 0x000000ff0200720c */ /* 0x000fc40003f46270 */
[----:B------:R-:W-:-:S04]  /*05c0*/  SHF.R.S32.HI R2, RZ, 0x6, R3 ;  /* 0x00000006ff027819 */ /* 0x000fc80000011403 */
[----:B------:R-:W-:Y:S01]  /*05d0*/  SGXT R2, R2, 0x1 ;  /* 0x000000010202781a */ /* 0x000fe20000000200 */
[----:B------:R-:W-:Y:S02]  /*05e0*/  @P0 VIADD R0, R0, 0x1 ;  /* 0x0000000100000836 */ /* 0x000fe40000000000 */
[----:B--2---:R-:W-:Y:S01]  /*05f0*/  IMAD.MOV.U32 R12, RZ, RZ, RZ ;  /* 0x000000ffff0c7224 */ /* 0x004fe200078e00ff */
[----:B------:R-:W-:Y:S01]  /*0600*/  LOP3.LUT R5, R2, 0x90, RZ, 0xc0, !PT ;  /* 0x0000009002057812 */ /* 0x000fe200078ec0ff */
[----:B------:R-:W-:Y:S01]  /*0610*/  IMAD.MOV.U32 R19, RZ, RZ, R0 ;  /* 0x000000ffff137224 */ /* 0x000fe200078e0000 */
[----:B------:R-:W-:Y:S01]  /*0620*/  SGXT.U32 R0, R9, 0x1 ;  /* 0x000000010900781a */ /* 0x000fe20000000000 */
[----:B---3--:R-:W-:Y:S01]  /*0630*/  IMAD.MOV R2, RZ, RZ, -R13 ;  /* 0x000000ffff027224 */ /* 0x008fe200078e0a0d */
[----:B------:R-:W-:Y:S01]  /*0640*/  LOP3.LUT R8, R5, 0x7c, R8, 0x78, !PT ;  /* 0x0000007c05087812 */ /* 0x000fe200078e7808 */
[----:B------:R-:W-:Y:S01]  /*0650*/  @!P2 IMAD.MOV R19, RZ, RZ, -R19 ;  /* 0x000000ffff13a224 */ /* 0x000fe200078e0a13 */
[----:B------:R-:W-:Y:S01]  /*0660*/  @!P1 LOP3.LUT R19, RZ, R24, RZ, 0x33, !PT ;  /* 0x00000018ff139212 */ /* 0x000fe200078e33ff */
[----:B------:R-:W-:Y:S01]  /*0670*/  IMAD R5, R15, R6, RZ ;  /* 0x000000060f057224 */ /* 0x000fe200078e02ff */
[----:B------:R-:W-:Y:S01]  /*0680*/  LOP3.LUT R235, R0, 0x20, RZ, 0xfc, !PT ;  /* 0x0000002000eb7812 */ /* 0x000fe200078efcff */
[----:B------:R-:W-:Y:S01]  /*0690*/  IMAD R9, R2, R7, RZ ;  /* 0x0000000702097224 */ /* 0x000fe200078e02ff */
[C---:B------:R-:W-:Y:S01]  /*06a0*/  LOP3.LUT R228, R0.reuse, 0x22, RZ, 0xfc, !PT ;  /* 0x0000002200e47812 */ /* 0x040fe200078efcff */
[----:B------:R-:W-:Y:S01]  /*06b0*/  IMAD.SHL.U32 R15, R19, 0x80, RZ ;  /* 0x00000080130f7824 */ /* 0x000fe200078e00ff */
[C---:B------:R-:W-:Y:S01]  /*06c0*/  LOP3.LUT R236, R0.reuse, 0x24, RZ, 0xfc, !PT ;  /* 0x0000002400ec7812 */ /* 0x040fe200078efcff */
[----:B------:R-:W-:Y:S01]  /*06d0*/  IMAD.HI.U32 R9, R13, R9, R12 ;  /* 0x000000090d097227 */ /* 0x000fe200078e000c */
[----:B------:R-:W-:-:S02]  /*06e0*/  LOP3.LUT R238, R0, 0x26, RZ, 0xfc, !PT ;  /* 0x0000002600ee7812 */ /* 0x000fc400078efcff */
[----:B------:R-:W-:Y:S01]  /*06f0*/  LOP3.LUT R183, R15, 0x2, R0, 0xfe, !PT ;  /* 0x000000020fb77812 */ /* 0x000fe200078efe00 */
[----:B------:R-:W-:Y:S01]  /*0700*/  IMAD.HI.U32 R5, R11, R5, R10 ;  /* 0x000000050b057227 */ /* 0x000fe200078e000a */
[C-C-:B------:R-:W-:Y:S02]  /*0710*/  LOP3.LUT R182, R15.reuse, 0x4, R0.reuse, 0xfe, !PT ;  /* 0x000000040fb67812 */ /* 0x140fe400078efe00 */
[--C-:B------:R-:W-:Y:S01]  /*0720*/  LOP3.LUT R181, R15, 0x6, R0.reuse, 0xfe, !PT ;  /* 0x000000060fb57812 */ /* 0x100fe200078efe00 */
[----:B------:R-:W-:Y:S01]  /*0730*/  IMAD.MOV R11, RZ, RZ, -R19 ;  /* 0x000000ffff0b7224 */ /* 0x000fe200078e0a13 */
[----:B------:R-:W-:Y:S01]  /*0740*/  IABS R14, R183 ;  /* 0x000000b7000e7213 */ /* 0x000fe20000000000 */
[----:B------:R-:W-:Y:S01]  /*0750*/  STL [R1+0xc4], R183 ;  /* 0x0000c4b701007387 */ /* 0x000fe20000100800 */
[----:B------:R-:W-:Y:S01]  /*0760*/  IABS R16, R182 ;  /* 0x000000b600107213 */ /* 0x000fe20000000000 */
[----:B------:R-:W-:Y:S01]  /*0770*/  IMAD R11, R24, R11, R17 ;  /* 0x0000000b180b7224 */ /* 0x000fe200078e0211 */
[----:B------:R-:W-:Y:S01]  /*0780*/  IABS R18, R181 ;  /* 0x000000b500127213 */ /* 0x000fe20000000000 */
[----:B------:R-:W-:Y:S01]  /*0790*/  IMAD.HI.U32 R2, R9, R14, RZ ;  /* 0x0000000e09027227 */ /* 0x000fe200078e00ff */
[C-C-:B------:R-:W-:Y:S01]  /*07a0*/  LOP3.LUT R179, R15.reuse, 0xa, R0.reuse, 0xfe, !PT ;  /* 0x0000000a0fb37812 */ /* 0x140fe200078efe00 */
[----:B------:R-:W-:Y:S01]  /*07b0*/  STL [R1+0xc0], R182 ;  /* 0x0000c0b601007387 */ /* 0x000fe20000100800 */
[--C-:B------:R-:W-:Y:S01]  /*07c0*/  LOP3.LUT R178, R15, 0xc, R0.reuse, 0xfe, !PT ;  /* 0x0000000c0fb27812 */ /* 0x100fe200078efe00 */
[----:B------:R-:W-:Y:S01]  /*07d0*/  IMAD.HI.U32 R10, R9, R16, RZ ;  /* 0x00000010090a7227 */ /* 0x000fe200078e00ff */
[----:B------:R-:W-:Y:S01]  /*07e0*/  LOP3.LUT R175, R15, 0x12, R0, 0xfe, !PT ;  /* 0x000000120faf7812 */ /* 0x000fe200078efe00 */
[----:B------:R-:W-:Y:S01]  /*07f0*/  STL [R1+0xbc], R181 ;  /* 0x0000bcb501007387 */ /* 0x000fe20000100800 */
[----:B------:R-:W-:Y:S01]  /*0800*/  IABS R24, R178 ;  /* 0x000000b200187213 */ /* 0x000fe20000000000 */
[----:B------:R-:W-:Y:S01]  /*0810*/  IMAD.HI.U32 R12, R9, R18, RZ ;  /* 0x00000012090c7227 */ /* 0x000fe200078e00ff */
[----:B------:R-:W-:-:S02]  /*0820*/  IABS R30, R175 ;  /* 0x000000af001e7213 */ /* 0x000fc40000000000 */
[C---:B------:R-:W-:Y:S01]  /*0830*/  LOP3.LUT R174, R15.reuse, 0x14, R0, 0xfe, !PT ;  /* 0x000000140fae7812 */ /* 0x040fe200078efe00 */
[----:B------:R-:W-:Y:S01]  /*0840*/  IMAD.MOV R2, RZ, RZ, -R2 ;  /* 0x000000ffff027224 */ /* 0x000fe200078e0a02 */
[C---:B------:R-:W-:Y:S01]  /*0850*/  LOP3.LUT R173, R15.reuse, 0x16, R0, 0xfe, !PT ;  /* 0x000000160fad7812 */ /* 0x040fe200078efe00 */
[----:B------:R-:W-:Y:S01]  /*0860*/  IMAD.MOV R17, RZ, RZ, -R10 ;  /* 0x000000ffff117224 */ /* 0x000fe200078e0a0a */
[----:B------:R-:W-:Y:S01]  /*0870*/  LOP3.LUT R170, R15, 0x1c, R0, 0xfe, !PT ;  /* 0x0000001c0faa7812 */ /* 0x000fe200078efe00 */
[----:B------:R-:W-:Y:S01]  /*0880*/  IMAD.IADD R11, R22, 0x1, R11 ;  /* 0x00000001160b7824 */ /* 0x000fe200078e020b */
[----:B------:R-:W-:Y:S01]  /*0890*/  IABS R22, R179 ;  /* 0x000000b300167213 */ /* 0x000fe20000000000 */
[----:B------:R-:W-:Y:S01]  /*08a0*/  IMAD.MOV R12, RZ, RZ, -R12 ;  /* 0x000000ffff0c7224 */ /* 0x000fe200078e0a0c */
[----:B------:R-:W-:Y:S01]  /*08b0*/  IABS R34, R174 ;  /* 0x000000ae00227213 */ /* 0x000fe20000000000 */
[C---:B------:R-:W-:Y:S01]  /*08c0*/  IMAD R10, R7.reuse, R2, R14 ;  /* 0x00000002070a7224 */ /* 0x040fe200078e020e */
[----:B------:R-:W-:Y:S01]  /*08d0*/  IABS R36, R173 ;  /* 0x000000ad00247213 */ /* 0x000fe20000000000 */
[C---:B------:R-:W-:Y:S01]  /*08e0*/  IMAD R14, R7.reuse, R17, R16 ;  /* 0x00000011070e7224 */ /* 0x040fe200078e0210 */
[----:B------:R-:W-:Y:S01]  /*08f0*/  IABS R42, R170 ;  /* 0x000000aa002a7213 */ /* 0x000fe20000000000 */
[----:B------:R-:W-:Y:S01]  /*0900*/  IMAD R16, R7, R12, R18 ;  /* 0x0000000c07107224 */ /* 0x000fe200078e0212 */
[--C-:B------:R-:W-:Y:S01]  /*0910*/  LOP3.LUT R169, R15, 0x1e, R0.reuse, 0xfe, !PT ;  /* 0x0000001e0fa97812 */ /* 0x100fe200078efe00 */
[----:B------:R-:W-:Y:S01]  /*0920*/  IMAD.HI.U32 R2, R9, R22, RZ ;  /* 0x0000001609027227 */ /* 0x000fe200078e00ff */
[----:B------:R-:W-:-:S02]  /*0930*/  LOP3.LUT R168, R15, 0x20, R0, 0xfe, !PT ;  /* 0x000000200fa87812 */ /* 0x000fc400078efe00 */
[--C-:B------:R-:W-:Y:S01]  /*0940*/  LOP3.LUT R165, R15, 0x26, R0.reuse, 0xfe, !PT ;  /* 0x000000260fa57812 */ /* 0x100fe200078efe00 */
[C---:B------:R-:W-:Y:S01]  /*0950*/  IMAD.HI.U32 R12, R9.reuse, R24, RZ ;  /* 0x00000018090c7227 */ /* 0x040fe200078e00ff */
[----:B------:R-:W-:Y:S02]  /*0960*/  IABS R44, R169 ;  /* 0x000000a9002c7213 */ /* 0x000fe40000000000 */
[----:B------:R-:W-:Y:S01]  /*0970*/  IABS R46, R168 ;  /* 0x000000a8002e7213 */ /* 0x000fe20000000000 */
[----:B------:R-:W-:Y:S01]  /*0980*/  IMAD.HI.U32 R19, R9, R30, RZ ;  /* 0x0000001e09137227 */ /* 0x000fe200078e00ff */
[----:B------:R-:W-:Y:S02]  /*0990*/  IABS R52, R165 ;  /* 0x000000a500347213 */ /* 0x000fe40000000000 */
[C---:B------:R-:W-:Y:S01]  /*09a0*/  LOP3.LUT R164, R15.reuse, 0x28, R0, 0xfe, !PT ;  /* 0x000000280fa47812 */ /* 0x040fe200078efe00 */
[----:B------:R-:W-:Y:S01]  /*09b0*/  IMAD.MOV R2, RZ, RZ, -R2 ;  /* 0x000000ffff027224 */ /* 0x000fe200078e0a02 */
[C---:B------:R-:W-:Y:S01]  /*09c0*/  LOP3.LUT R163, R15.reuse, 0x2a, R0, 0xfe, !PT ;  /* 0x0000002a0fa37812 */ /* 0x040fe200078efe00 */
[----:B------:R-:W-:Y:S01]  /*09d0*/  IMAD.MOV R12, RZ, RZ, -R12 ;  /* 0x000000ffff0c7224 */ /* 0x000fe200078e0a0c */
[----:B------:R-:W-:Y:S01]  /*09e0*/  LOP3.LUT R160, R15, 0x30, R0, 0xfe, !PT ;  /* 0x000000300fa07812 */ /* 0x000fe200078efe00 */
[----:B------:R-:W-:Y:S01]  /*09f0*/  IMAD.MOV R19, RZ, RZ, -R19 ;  /* 0x000000ffff137224 */ /* 0x000fe200078e0a13 */
[----:B------:R-:W-:Y:S01]  /*0a00*/  IABS R54, R164 ;  /* 0x000000a400367213 */ /* 0x000fe20000000000 */
[C---:B------:R-:W-:Y:S01]  /*0a10*/  IMAD R22, R7.reuse, R2, R22 ;  /* 0x0000000207167224 */ /* 0x040fe200078e0216 */
[----:B------:R-:W-:Y:S01]  /*0a20*/  IABS R56, R163 ;  /* 0x000000a300387213 */ /* 0x000fe20000000000 */
[----:B------:R-:W-:Y:S01]  /*0a30*/  IMAD R24, R7, R12, R24 ;  /* 0x0000000c07187224 */ /* 0x000fe200078e0218 */
[----:B------:R-:W-:Y:S01]  /*0a40*/  IABS R62, R160 ;  /* 0x000000a0003e7213 */ /* 0x000fe20000000000 */
[----:B------:R-:W-:Y:S01]  /*0a50*/  IMAD.HI.U32 R2, R9, R34, RZ ;  /* 0x0000002209027227 */ /* 0x000fe200078e00ff */
[----:B------:R-:W-:-:S02]  /*0a60*/  LOP3.LUT R159, R15, 0x32, R0, 0xfe, !PT ;  /* 0x000000320f9f7812 */ /* 0x000fc400078efe00 */
[----:B------:R-:W-:Y:S01]  /*0a70*/  LOP3.LUT R158, R15, 0x34, R0, 0xfe, !PT ;  /* 0x000000340f9e7812 */ /* 0x000fe200078efe00 */
[----:B------:R-:W-:Y:S01]  /*0a80*/  IMAD.HI.U32 R12, R9, R36, RZ ;  /* 0x00000024090c7227 */ /* 0x000fe200078e00ff */
[----:B------:R-:W-:Y:S02]  /*0a90*/  IABS R64, R159 ;  /* 0x0000009f00407213 */ /* 0x000fe40000000000 */
[----:B------:R-:W-:Y:S01]  /*0aa0*/  IABS R66, R158 ;  /* 0x0000009e00427213 */ /* 0x000fe20000000000 */
[----:B------:R-:W-:Y:S01]  /*0ab0*/  IMAD R30, R7, R19, R30 ;  /* 0x00000013071e7224 */ /* 0x000fe200078e021e */
[--C-:B------:R-:W-:Y:S01]  /*0ac0*/  LOP3.LUT R155, R15, 0x3a, R0.reuse, 0xfe, !PT ;  /* 0x0000003a0f9b7812 */ /* 0x100fe200078efe00 */
[----:B------:R-:W-:Y:S01]  /*0ad0*/  IMAD.HI.U32 R19, R9, R42, RZ ;  /* 0x0000002a09137227 */ /* 0x000fe200078e00ff */
[C---:B------:R-:W-:Y:S02]  /*0ae0*/  LOP3.LUT R153, R15.reuse, 0x3e, R0, 0xfe, !PT ;  /* 0x0000003e0f997812 */ /* 0x040fe400078efe00 */
[----:B------:R-:W-:Y:S01]  /*0af0*/  IABS R72, R155 ;  /* 0x0000009b00487213 */ /* 0x000fe20000000000 */
[----:B------:R-:W-:Y:S01]  /*0b00*/  IMAD.MOV R2, RZ, RZ, -R2 ;  /* 0x000000ffff027224 */ /* 0x000fe200078e0a02 */
[----:B------:R-:W-:Y:S01]  /*0b10*/  IABS R78, R153 ;  /* 0x00000099004e7213 */ /* 0x000fe20000000000 */
[----:B------:R-:W-:Y:S01]  /*0b20*/  IMAD.MOV R12, RZ, RZ, -R12 ;  /* 0x000000ffff0c7224 */ /* 0x000fe200078e0a0c */
[C-C-:B------:R-:W-:Y:S01]  /*0b30*/  LOP3.LUT R180, R15.reuse, 0x8, R0.reuse, 0xfe, !PT ;  /* 0x000000080fb47812 */ /* 0x140fe200078efe00 */
[----:B------:R-:W-:Y:S01]  /*0b40*/  IMAD.MOV R19, RZ, RZ, -R19 ;  /* 0x000000ffff137224 */ /* 0x000fe200078e0a13 */
[----:B------:R-:W-:Y:S01]  /*0b50*/  LOP3.LUT R177, R15, 0xe, R0, 0xfe, !PT ;  /* 0x0000000e0fb17812 */ /* 0x000fe200078efe00 */
[----:B------:R-:W-:Y:S01]  /*0b60*/  IMAD R34, R7, R2, R34 ;  /* 0x0000000207227224 */ /* 0x000fe200078e0222 */
[----:B------:R-:W-:Y:S01]  /*0b70*/  LOP3.LUT R176, R15, 0x10, R0, 0xfe, !PT ;  /* 0x000000100fb07812 */ /* 0x000fe200078efe00 */
[----:B------:R-:W-:Y:S01]  /*0b80*/  IMAD R36, R7, R12, R36 ;  /* 0x0000000c07247224 */ /* 0x000fe200078e0224 */
[--C-:B------:R-:W-:Y:S01]  /*0b90*/  LOP3.LUT R172, R15, 0x18, R0.reuse, 0xfe, !PT ;  /* 0x000000180fac7812 */ /* 0x100fe200078efe00 */
[----:B------:R-:W-:Y:S01]  /*0ba0*/  IMAD.HI.U32 R2, R9, R44, RZ ;  /* 0x0000002c09027227 */ /* 0x000fe200078e00ff */
[C-C-:B------:R-:W-:Y:S01]  /*0bb0*/  LOP3.LUT R171, R15.reuse, 0x1a, R0.reuse, 0xfe, !PT ;  /* 0x0000001a0fab7812 */ /* 0x140fe200078efe00 */
[----:B------:R-:W-:Y:S01]  /*0bc0*/  STL [R1+0xb8], R180 ;  /* 0x0000b8b401007387 */ /* 0x000fe20000100800 */
[--C-:B------:R-:W-:Y:S01]  /*0bd0*/  LOP3.LUT R167, R15, 0x22, R0.reuse, 0xfe, !PT ;  /* 0x000000220fa77812 */ /* 0x100fe200078efe00 */
[----:B------:R-:W-:Y:S01]  /*0be0*/  IMAD.HI.U32 R12, R9, R46, RZ ;  /* 0x0000002e090c7227 */ /* 0x000fe200078e00ff */
[C-C-:B------:R-:W-:Y:S01]  /*0bf0*/  LOP3.LUT R166, R15.reuse, 0x24, R0.reuse, 0xfe, !PT ;  /* 0x000000240fa67812 */ /* 0x140fe200078efe00 */
[----:B------:R-:W-:Y:S01]  /*0c00*/  STL [R1+0xb4], R179 ;  /* 0x0000b4b301007387 */ /* 0x000fe20000100800 */
[----:B------:R-:W-:Y:S01]  /*0c10*/  LOP3.LUT R162, R15, 0x2c, R0, 0xfe, !PT ;  /* 0x0000002c0fa27812 */ /* 0x000fe200078efe00 */
[----:B------:R-:W-:Y:S01]  /*0c20*/  IMAD R42, R7, R19, R42 ;  /* 0x00000013072a7224 */ /* 0x000fe200078e022a */
[--C-:B------:R-:W-:Y:S01]  /*0c30*/  LOP3.LUT R161, R15, 0x2e, R0.reuse, 0xfe, !PT ;  /* 0x0000002e0fa17812 */ /* 0x100fe200078efe00 */
[----:B------:R-:W-:Y:S01]  /*0c40*/  IMAD.HI.U32 R19, R9, R52, RZ ;  /* 0x0000003409137227 */ /* 0x000fe200078e00ff */
[C-C-:B------:R-:W-:Y:S01]  /*0c50*/  LOP3.LUT R157, R15.reuse, 0x36, R0.reuse, 0xfe, !PT ;  /* 0x000000360f9d7812 */ /* 0x140fe200078efe00 */
[----:B------:R-:W-:Y:S01]  /*0c60*/  STL [R1+0xb0], R178 ;  /* 0x0000b0b201007387 */ /* 0x000fe20000100800 */
[C---:B------:R-:W-:Y:S01]  /*0c70*/  LOP3.LUT R156, R15.reuse, 0x38, R0, 0xfe, !PT ;  /* 0x000000380f9c7812 */ /* 0x040fe200078efe00 */
[----:B------:R-:W-:Y:S01]  /*0c80*/  IMAD.MOV R2, RZ, RZ, -R2 ;  /* 0x000000ffff027224 */ /* 0x000fe200078e0a02 */
[----:B------:R-:W-:Y:S01]  /*0c90*/  LOP3.LUT R154, R15, 0x3c, R0, 0xfe, !PT ;  /* 0x0000003c0f9a7812 */ /* 0x000fe200078efe00 */
[----:B------:R-:W-:Y:S01]  /*0ca0*/  IMAD.MOV R12, RZ, RZ, -R12 ;  /* 0x000000ffff0c7224 */ /* 0x000fe200078e0a0c */
[----:B------:R-:W-:Y:S01]  /*0cb0*/  IABS R20, R180 ;  /* 0x000000b400147213 */ /* 0x000fe20000000000 */
[----:B------:R-:W-:Y:S01]  /*0cc0*/  IMAD.MOV R19, RZ, RZ, -R19 ;  /* 0x000000ffff137224 */ /* 0x000fe200078e0a13 */
[----:B------:R-:W-:Y:S01]  /*0cd0*/  IABS R28, R176 ;  /* 0x000000b0001c7213 */ /* 0x000fe20000000000 */
[C---:B------:R-:W-:Y:S01]  /*0ce0*/  IMAD R44, R7.reuse, R2, R44 ;  /* 0x00000002072c7224 */ /* 0x040fe200078e022c */
[----:B------:R-:W-:Y:S01]  /*0cf0*/  IABS R26, R177 ;  /* 0x000000b1001a7213 */ /* 0x000fe20000000000 */
[----:B------:R-:W-:Y:S01]  /*0d00*/  IMAD R46, R7, R12, R46 ;  /* 0x0000000c072e7224 */ /* 0x000fe200078e022e */
[----:B------:R-:W-:Y:S01]  /*0d10*/  IABS R40, R171 ;  /* 0x000000ab00287213 */ /* 0x000fe20000000000 */
[----:B------:R-:W-:Y:S01]  /*0d20*/  IMAD.HI.U32 R2, R9, R54, RZ ;  /* 0x0000003609027227 */ /* 0x000fe200078e00ff */
[C---:B------:R-:W-:Y:S01]  /*0d30*/  ISETP.GT.U32.AND P2, PT, R7.reuse, R10, PT ;  /* 0x0000000a0700720c */ /* 0x040fe20003f44070 */
[----:B------:R-:W-:Y:S01]  /*0d40*/  STL [R1+0xac], R177 ;  /* 0x0000acb101007387 */ /* 0x000fe20000100800 */
[----:B------:R-:W-:Y:S01]  /*0d50*/  ISETP.GT.U32.AND P3, PT, R7, R14, PT ;  /* 0x0000000e0700720c */ /* 0x000fe20003f64070 */
[----:B------:R-:W-:Y:S01]  /*0d60*/  IMAD.HI.U32 R12, R9, R56, RZ ;  /* 0x00000038090c7227 */ /* 0x000fe200078e00ff */
[C---:B------:R-:W-:Y:S01]  /*0d70*/  ISETP.GT.U32.AND P4, PT, R7.reuse, R16, PT ;  /* 0x000000100700720c */ /* 0x040fe20003f84070 */
[----:B------:R-:W-:Y:S01]  /*0d80*/  STL [R1+0xa8], R176 ;  /* 0x0000a8b001007387 */ /* 0x000fe20000100800 */
[C---:B------:R-:W-:Y:S01]  /*0d90*/  ISETP.GT.U32.AND P1, PT, R7.reuse, R24, PT ;  /* 0x000000180700720c */ /* 0x040fe20003f24070 */
[----:B------:R-:W-:Y:S01]  /*0da0*/  IMAD R52, R7, R19, R52 ;  /* 0x0000001307347224 */ /* 0x000fe200078e0234 */
[----:B------:R-:W-:Y:S01]  /*0db0*/  IABS R38, R172 ;  /* 0x000000ac00267213 */ /* 0x000fe20000000000 */
[----:B------:R-:W-:Y:S01]  /*0dc0*/  IMAD.HI.U32 R19, R9, R62, RZ ;  /* 0x0000003e09137227 */ /* 0x000fe200078e00ff */
[C---:B------:R-:W-:Y:S01]  /*0dd0*/  ISETP.GT.U32.AND P0, PT, R7.reuse, R22, PT ;  /* 0x000000160700720c */ /* 0x040fe20003f04070 */
[----:B------:R-:W-:Y:S01]  /*0de0*/  STL [R1+0xa4], R175 ;  /* 0x0000a4af01007387 */ /* 0x000fe20000100800 */
[----:B------:R-:W-:Y:S01]  /*0df0*/  IABS R48, R167 ;  /* 0x000000a700307213 */ /* 0x000fe20000000000 */
[----:B------:R-:W-:Y:S01]  /*0e00*/  IMAD.MOV R2, RZ, RZ, -R2 ;  /* 0x000000ffff027224 */ /* 0x000fe200078e0a02 */
[----:B------:R-:W-:Y:S01]  /*0e10*/  IABS R50, R166 ;  /* 0x000000a600327213 */ /* 0x000fe20000000000 */
        /* <DEDUP_REMOVED lines=8> */
[C---:B------:R-:W-:Y:S01]  /*0ea0*/  IMAD.HI.U32 R2, R9.reuse, R64, RZ ;  /* 0x0000004009027227 */ /* 0x040fe200078e00ff */
[----:B------:R-:W-:Y:S01]  /*0eb0*/  IABS R74, R154 ;  /* 0x0000009a004a7213 */ /* 0x000fe20000000000 */
[----:B------:R-:W-:Y:S01]  /*0ec0*/  STL [R1+0xa0], R174 ;  /* 0x0000a0ae01007387 */ /* 0x000fe20000100800 */
[C---:B------:R-:W-:Y:S01]  /*0ed0*/  LOP3.LUT R237, R0.reuse, 0x28, RZ, 0xfc, !PT ;  /* 0x0000002800ed7812 */ /* 0x040fe200078efcff */
[----:B------:R-:W-:Y:S01]  /*0ee0*/  IMAD.HI.U32 R12, R9, R66, RZ ;  /* 0x00000042090c7227 */ /* 0x000fe200078e00ff */
[C---:B------:R-:W-:Y:S01]  /*0ef0*/  LOP3.LUT R239, R0.reuse, 0x2a, RZ, 0xfc, !PT ;  /* 0x0000002a00ef7812 */ /* 0x040fe200078efcff */
[----:B------:R-:W-:Y:S01]  /*0f00*/  STL [R1+0x9c], R173 ;  /* 0x00009cad01007387 */ /* 0x000fe20000100800 */
[C---:B------:R-:W-:Y:S01]  /*0f10*/  LOP3.LUT R234, R0.reuse, 0x2c, RZ, 0xfc, !PT ;  /* 0x0000002c00ea7812 */ /* 0x040fe200078efcff */
[----:B------:R-:W-:Y:S01]  /*0f20*/  IMAD R62, R7, R19, R62 ;  /* 0x00000013073e7224 */ /* 0x000fe200078e023e */
[C---:B------:R-:W-:Y:S01]  /*0f30*/  LOP3.LUT R240, R0.reuse, 0x2e, RZ, 0xfc, !PT ;  /* 0x0000002e00f07812 */ /* 0x040fe200078efcff */
[----:B------:R-:W-:Y:S01]  /*0f40*/  IMAD.MOV R19, RZ, RZ, -R2 ;  /* 0x000000ffff137224 */ /* 0x000fe200078e0a02 */
[----:B------:R-:W-:Y:S01]  /*0f50*/  STL [R1+0x98], R172 ;  /* 0x000098ac01007387 */ /* 0x000fe20000100800 */
[----:B------:R-:W-:Y:S01]  /*0f60*/  IMAD.MOV R12, RZ, RZ, -R12 ;  /* 0x000000ffff0c7224 */ /* 0x000fe200078e0a0c */
[C---:B------:R-:W-:Y:S01]  /*0f70*/  LOP3.LUT R231, R0.reuse, 0x30, RZ, 0xfc, !PT ;  /* 0x0000003000e77812 */ /* 0x040fe200078efcff */
[----:B------:R-:W-:Y:S01]  /*0f80*/  IMAD.HI.U32 R2, R9, R72, RZ ;  /* 0x0000004809027227 */ /* 0x000fe200078e00ff */
[----:B------:R-:W-:Y:S01]  /*0f90*/  STL [R1+0x94], R171 ;  /* 0x000094ab01007387 */ /* 0x000fe20000100800 */
[----:B------:R-:W-:-:S02]  /*0fa0*/  LOP3.LUT R241, R0, 0x32, RZ, 0xfc, !PT ;  /* 0x0000003200f17812 */ /* 0x000fc400078efcff */
[----:B------:R-:W-:Y:S01]  /*0fb0*/  IMAD R66, R7, R12, R66 ;  /* 0x0000000c07427224 */ /* 0x000fe200078e0242 */
[----:B------:R-:W-:Y:S01]  /*0fc0*/  STL [R1+0x90], R170 ;  /* 0x000090aa01007387 */ /* 0x000fe20000100800 */
[----:B------:R-:W-:Y:S01]  /*0fd0*/  IMAD.MOV R12, RZ, RZ, -R2 ;  /* 0x000000ffff0c7224 */ /* 0x000fe200078e0a02 */
[----:B------:R-:W-:Y:S01]  /*0fe0*/  LOP3.LUT R2, R15, R0, RZ, 0xfc, !PT ;  /* 0x000000000f027212 */ /* 0x000fe200078efcff */
[C---:B------:R-:W-:Y:S01]  /*0ff0*/  IMAD R64, R7.reuse, R19, R64 ;  /* 0x0000001307407224 */ /* 0x040fe200078e0240 */
[----:B------:R-:W-:Y:S01]  /*1000*/  STL [R1+0x8c], R169 ;  /* 0x00008ca901007387 */ /* 0x000fe20000100800 */
[----:B------:R-:W-:Y:S01]  /*1010*/  IMAD R72, R7, R12, R72 ;  /* 0x0000000c07487224 */ /* 0x000fe200078e0248 */
[----:B------:R-:W-:Y:S01]  /*1020*/  IABS R76, R2 ;  /* 0x00000002004c7213 */ /* 0x000fe20000000000 */
[C---:B------:R-:W-:Y:S01]  /*1030*/  IMAD.HI.U32 R15, R9.reuse, R78, RZ ;  /* 0x0000004e090f7227 */ /* 0x040fe200078e00ff */
[C---:B------:R-:W-:Y:S01]  /*1040*/  LOP3.LUT R151, R2.reuse, 0x42, RZ, 0xfc, !PT ;  /* 0x0000004202977812 */ /* 0x040fe200078efcff */
[----:B------:R-:W-:Y:S01]  /*1050*/  STL [R1+0x88], R168 ;  /* 0x000088a801007387 */ /* 0x000fe20000100800 */
[C---:B------:R-:W-:Y:S01]  /*1060*/  LOP3.LUT R150, R2.reuse, 0x44, RZ, 0xfc, !PT ;  /* 0x0000004402967812 */ /* 0x040fe200078efcff */
[C---:B------:R-:W-:Y:S01]  /*1070*/  IMAD.HI.U32 R12, R9.reuse, R76, RZ ;  /* 0x0000004c090c7227 */ /* 0x040fe200078e00ff */
[----:B------:R-:W-:Y:S01]  /*1080*/  IABS R82, R151 ;  /* 0x0000009700527213 */ /* 0x000fe20000000000 */
[----:B------:R-:W-:Y:S01]  /*1090*/  STL [R1+0x84], R167 ;  /* 0x000084a701007387 */ /* 0x000fe20000100800 */
[C---:B------:R-:W-:Y:S01]  /*10a0*/  LOP3.LUT R145, R2.reuse, 0x4c, RZ, 0xfc, !PT ;  /* 0x0000004c02917812 */ /* 0x040fe200078efcff */
[----:B------:R-:W-:Y:S01]  /*10b0*/  IMAD.MOV R12, RZ, RZ, -R12 ;  /* 0x000000ffff0c7224 */ /* 0x000fe200078e0a0c */
[----:B------:R-:W-:Y:S01]  /*10c0*/  IABS R84, R150 ;  /* 0x0000009600547213 */ /* 0x000fe20000000000 */
[----:B------:R-:W-:Y:S01]  /*10d0*/  IMAD.HI.U32 R19, R9, R82, RZ ;  /* 0x0000005209137227 */ /* 0x000fe200078e00ff */
[----:B------:R-:W-:Y:S01]  /*10e0*/  IABS R96, R145 ;  /* 0x0000009100607213 */ /* 0x000fe20000000000 */
[----:B------:R-:W-:Y:S01]  /*10f0*/  STL [R1+0x80], R166 ;  /* 0x000080a601007387 */ /* 0x000fe20000100800 */
[C---:B------:R-:W-:Y:S01]  /*1100*/  LOP3.LUT R148, R2.reuse, 0x48, RZ, 0xfc, !PT ;  /* 0x0000004802947812 */ /* 0x040fe200078efcff */
[----:B------:R-:W-:Y:S01]  /*1110*/  IMAD.MOV R19, RZ, RZ, -R19 ;  /* 0x000000ffff137224 */ /* 0x000fe200078e0a13 */
[C---:B------:R-:W-:Y:S01]  /*1120*/  LOP3.LUT R143, R2.reuse, 0x4e, RZ, 0xfc, !PT ;  /* 0x0000004e028f7812 */ /* 0x040fe200078efcff */
[----:B------:R-:W-:Y:S01]  /*1130*/  IMAD R76, R7, R12, R76 ;  /* 0x0000000c074c7224 */ /* 0x000fe200078e024c */
[----:B------:R-:W-:Y:S01]  /*1140*/  IABS R92, R148 ;  /* 0x00000094005c7213 */ /* 0x000fe20000000000 */
[----:B------:R-:W-:Y:S01]  /*1150*/  IMAD.HI.U32 R12, R9, R84, RZ ;  /* 0x00000054090c7227 */ /* 0x000fe200078e00ff */
[C---:B------:R-:W-:Y:S01]  /*1160*/  LOP3.LUT R137, R2.reuse, 0x56, RZ, 0xfc, !PT ;  /* 0x0000005602897812 */ /* 0x040fe200078efcff */
[----:B------:R-:W-:Y:S01]  /*1170*/  STL [R1+0x7c], R165 ;  /* 0x00007ca501007387 */ /* 0x000fe20000100800 */
[----:B------:R-:W-:Y:S01]  /*1180*/  IABS R98, R143 ;  /* 0x0000008f00627213 */ /* 0x000fe20000000000 */
[----:B------:R-:W-:Y:S01]  /*1190*/  IMAD R82, R7, R19, R82 ;  /* 0x0000001307527224 */ /* 0x000fe200078e0252 */
[----:B------:R-:W-:Y:S01]  /*11a0*/  IABS R106, R137 ;  /* 0x00000089006a7213 */ /* 0x000fe20000000000 */
[----:B------:R-:W-:Y:S01]  /*11b0*/  IMAD.MOV R15, RZ, RZ, -R15 ;  /* 0x000000ffff0f7224 */ /* 0x000fe200078e0a0f */
[C---:B------:R-:W-:Y:S01]  /*11c0*/  LOP3.LUT R139, R2.reuse, 0x52, RZ, 0xfc, !PT ;  /* 0x00000052028b7812 */ /* 0x040fe200078efcff */
[----:B------:R-:W-:Y:S01]  /*11d0*/  IMAD.HI.U32 R19, R9, R96, RZ ;  /* 0x0000006009137227 */ /* 0x000fe200078e00ff */
[C---:B------:R-:W-:Y:S01]  /*11e0*/  LOP3.LUT R135, R2.reuse, 0x58, RZ, 0xfc, !PT ;  /* 0x0000005802877812 */ /* 0x040fe200078efcff */
[----:B------:R-:W-:Y:S01]  /*11f0*/  STL [R1+0x78], R164 ;  /* 0x000078a401007387 */ /* 0x000fe20000100800 */
[----:B------:R-:W-:Y:S01]  /*1200*/  IABS R102, R139 ;  /* 0x0000008b00667213 */ /* 0x000fe20000000000 */
[----:B------:R-:W-:Y:S01]  /*1210*/  IMAD.MOV R12, RZ, RZ, -R12 ;  /* 0x000000ffff0c7224 */ /* 0x000fe200078e0a0c */
[C---:B------:R-:W-:Y:S01]  /*1220*/  LOP3.LUT R127, R2.reuse, 0x60, RZ, 0xfc, !PT ;  /* 0x00000060027f7812 */ /* 0x040fe200078efcff */
[C---:B------:R-:W-:Y:S01]  /*1230*/  IMAD R78, R7.reuse, R15, R78 ;  /* 0x0000000f074e7224 */ /* 0x040fe200078e024e */
[----:B------:R-:W-:Y:S01]  /*1240*/  IABS R108, R135 ;  /* 0x00000087006c7213 */ /* 0x000fe20000000000 */
[----:B------:R-:W-:Y:S01]  /*1250*/  IMAD.MOV R19, RZ, RZ, -R19 ;  /* 0x000000ffff137224 */ /* 0x000fe200078e0a13 */
[----:B------:R-:W-:Y:S01]  /*1260*/  IABS R116, R127 ;  /* 0x0000007f00747213 */ /* 0x000fe20000000000 */
[----:B------:R-:W-:Y:S01]  /*1270*/  IMAD R84, R7, R12, R84 ;  /* 0x0000000c07547224 */ /* 0x000fe200078e0254 */
[C---:B------:R-:W-:Y:S01]  /*1280*/  LOP3.LUT R131, R2.reuse, 0x5c, RZ, 0xfc, !PT ;  /* 0x0000005c02837812 */ /* 0x040fe200078efcff */
[C---:B------:R-:W-:Y:S01]  /*1290*/  IMAD.HI.U32 R15, R9.reuse, R92, RZ ;  /* 0x0000005c090f7227 */ /* 0x040fe200078e00ff */
[C---:B------:R-:W-:Y:S01]  /*12a0*/  LOP3.LUT R125, R2.reuse, 0x62, RZ, 0xfc, !PT ;  /* 0x00000062027d7812 */ /* 0x040fe200078efcff */
[----:B------:R-:W-:Y:S01]  /*12b0*/  STL [R1+0x74], R163 ;  /* 0x000074a301007387 */ /* 0x000fe20000100800 */
[----:B------:R-:W-:Y:S01]  /*12c0*/  IABS R112, R131 ;  /* 0x0000008300707213 */ /* 0x000fe20000000000 */
[----:B------:R-:W-:Y:S01]  /*12d0*/  IMAD.HI.U32 R12, R9, R98, RZ ;  /* 0x00000062090c7227 */ /* 0x000fe200078e00ff */
[----:B------:R-:W-:Y:S01]  /*12e0*/  IABS R118, R125 ;  /* 0x0000007d00767213 */ /* 0x000fe20000000000 */
[----:B------:R-:W-:Y:S01]  /*12f0*/  STL [R1+0x70], R162 ;  /* 0x000070a201007387 */ /* 0x000fe20000100800 */
[C---:B------:R-:W-:Y:S01]  /*1300*/  LOP3.LUT R119, R2.reuse, 0x68, RZ, 0xfc, !PT ;  /* 0x0000006802777812 */ /* 0x040fe200078efcff */
[----:B------:R-:W-:Y:S01]  /*1310*/  IMAD R96, R7, R19, R96 ;  /* 0x0000001307607224 */ /* 0x000fe200078e0260 */
        /* <DEDUP_REMOVED lines=32> */
[----:B------:R-:W-:Y:S01]  /*1520*/  IABS R104, R23 ;  /* 0x0000001700687213 */ /* 0x000fe20000000000 */
[C---:B------:R-:W-:Y:S01]  /*1530*/  IMAD R102, R7.reuse, R15, R102 ;  /* 0x0000000f07667224 */ /* 0x040fe200078e0266 */
[C---:B------:R-:W-:Y:S01]  /*1540*/  LOP3.LUT R133, R2.reuse, 0x5a, RZ, 0xfc, !PT ;  /* 0x0000005a02857812 */ /* 0x040fe200078efcff */
[----:B------:R-:W-:Y:S01]  /*1550*/  IMAD.MOV R19, RZ, RZ, -R19 ;  /* 0x000000ffff137224 */ /* 0x000fe200078e0a13 */
[C---:B------:R-:W-:Y:S01]  /*1560*/  LOP3.LUT R129, R2.reuse, 0x5e, RZ, 0xfc, !PT ;  /* 0x0000005e02817812 */ /* 0x040fe200078efcff */
        /* <DEDUP_REMOVED lines=14> */
[----:B------:R-:W-:Y:S01]  /*1650*/  IMAD.MOV R19, RZ, RZ, -R12 ;  /* 0x000000ffff137224 */ /* 0x000fe200078e0a0c */
[C---:B------:R-:W-:Y:S01]  /*1660*/  LOP3.LUT R105, R2.reuse, 0x72, RZ, 0xfc, !PT ;  /* 0x0000007202697812 */ /* 0x040fe200078efcff */
[----:B------:R-:W-:Y:S01]  /*1670*/  IMAD.HI.U32 R12, R9, R124, RZ ;  /* 0x0000007c090c7227 */ /* 0x000fe200078e00ff */
[----:B------:R-:W-:Y:S01]  /*1680*/  IABS R130, R109 ;  /* 0x0000006d00827213 */ /* 0x000fe20000000000 */
[----:B------:R-:W-:Y:S01]  /*1690*/  STL [R1+0x54], R155 ;  /* 0x0000549b01007387 */ /* 0x000fe20000100800 */
[----:B------:R-:W-:Y:S01]  /*16a0*/  IABS R134, R105 ;  /* 0x0000006900867213 */ /* 0x000fe20000000000 */
[----:B------:R-:W-:Y:S01]  /*16b0*/  IMAD R112, R7, R15, R112 ;  /* 0x0000000f07707224 */ /* 0x000fe200078e0270 */
[C---:B------:R-:W-:Y:S01]  /*16c0*/  LOP3.LUT R101, R2.reuse, 0x76, RZ, 0xfc, !PT ;  /* 0x0000007602657812 */ /* 0x040fe200078efcff */
[----:B------:R-:W-:Y:S01]  /*16d0*/  IMAD.HI.U32 R15, R9, R122, RZ ;  /* 0x0000007a090f7227 */ /* 0x000fe200078e00ff */
[C---:B------:R-:W-:Y:S01]  /*16e0*/  LOP3.LUT R103, R2.reuse, 0x74, RZ, 0xfc, !PT ;  /* 0x0000007402677812 */ /* 0x040fe200078efcff */
[----:B------:R-:W-:Y:S01]  /*16f0*/  STL [R1+0x50], R154 ;  /* 0x0000509a01007387 */ /* 0x000fe20000100800 */
[----:B------:R-:W-:Y:S01]  /*1700*/  IABS R138, R101 ;  /* 0x00000065008a7213 */ /* 0x000fe20000000000 */
[----:B------:R-:W-:Y:S01]  /*1710*/  IMAD.MOV R12, RZ, RZ, -R12 ;  /* 0x000000ffff0c7224 */ /* 0x000fe200078e0a0c */
[C---:B------:R-:W-:Y:S01]  /*1720*/  LOP3.LUT R95, R2.reuse, 0x7c, RZ, 0xfc, !PT ;  /* 0x0000007c025f7812 */ /* 0x040fe200078efcff */
[----:B------:R-:W-:Y:S01]  /*1730*/  IMAD.MOV R15, RZ, RZ, -R15 ;  /* 0x000000ffff0f7224 */ /* 0x000fe200078e0a0f */
[----:B------:R-:W-:Y:S01]  /*1740*/  IABS R136, R103 ;  /* 0x0000006700887213 */ /* 0x000fe20000000000 */
[----:B------:R-:W-:Y:S01]  /*1750*/  IMAD R124, R7, R12, R124 ;  /* 0x0000000c077c7224 */ /* 0x000fe200078e027c */
[----:B------:R-:W-:Y:S01]  /*1760*/  IABS R144, R95 ;  /* 0x0000005f00907213 */ /* 0x000fe20000000000 */
[----:B------:R-:W-:Y:S01]  /*1770*/  IMAD.HI.U32 R12, R9, R128, RZ ;  /* 0x00000080090c7227 */ /* 0x000fe200078e00ff */
[C---:B------:R-:W-:Y:S01]  /*1780*/  LOP3.LUT R99, R2.reuse, 0x78, RZ, 0xfc, !PT ;  /* 0x0000007802637812 */ /* 0x040fe200078efcff */
[----:B------:R-:W-:Y:S01]  /*1790*/  STL [R1+0x4c], R153 ;  /* 0x00004c9901007387 */ /* 0x000fe20000100800 */
[C---:B------:R-:W-:Y:S01]  /*17a0*/  LOP3.LUT R97, R2.reuse, 0x7a, RZ, 0xfc, !PT ;  /* 0x0000007a02617812 */ /* 0x040fe200078efcff */
[----:B------:R-:W-:Y:S01]  /*17b0*/  IMAD R122, R7, R15, R122 ;  /* 0x0000000f077a7224 */ /* 0x000fe200078e027a */
[----:B------:R-:W-:Y:S01]  /*17c0*/  IABS R140, R99 ;  /* 0x00000063008c7213 */ /* 0x000fe20000000000 */
[----:B------:R-:W-:Y:S01]  /*17d0*/  IMAD.MOV R15, RZ, RZ, -R12 ;  /* 0x000000ffff0f7224 */ /* 0x000fe200078e0a0c */
[----:B------:R-:W-:Y:S01]  /*17e0*/  LOP3.LUT R93, R2, 0x7e, RZ, 0xfc, !PT ;  /* 0x0000007e025d7812 */ /* 0x000fe200078efcff */
[----:B------:R-:W-:Y:S01]  /*17f0*/  IMAD.HI.U32 R12, R9, R132, RZ ;  /* 0x00000084090c7227 */ /* 0x000fe200078e00ff */
[----:B------:R-:W-:Y:S01]  /*1800*/  IABS R142, R97 ;  /* 0x00000061008e7213 */ /* 0x000fe20000000000 */
[----:B------:R-:W-:Y:S01]  /*1810*/  STL [R1+0x48], R152 ;  /* 0x0000489801007387 */ /* 0x000fe20000100800 */
[----:B------:R-:W-:Y:S01]  /*1820*/  IABS R146, R93 ;  /* 0x0000005d00927213 */ /* 0x000fe20000000000 */
[----:B------:R-:W-:Y:S01]  /*1830*/  IMAD.MOV R12, RZ, RZ, -R12 ;  /* 0x000000ffff0c7224 */ /* 0x000fe200078e0a0c */
[C---:B------:R-:W-:Y:S01]  /*1840*/  LOP3.LUT R242, R0.reuse, 0x34, RZ, 0xfc, !PT ;  /* 0x0000003400f27812 */ /* 0x040fe200078efcff */
[----:B------:R-:W-:Y:S01]  /*1850*/  IMAD R113, R11, 0x40, R117 ;  /* 0x000000400b717824 */ /* 0x000fe200078e0275 */
[----:B------:R-:W-:Y:S01]  /*1860*/  STL [R1+0xf8], R151 ;  /* 0x0000f89701007387 */ /* 0x000fe20000100800 */
[----:B------:R-:W-:Y:S01]  /*1870*/  IMAD R132, R7, R12, R132 ;  /* 0x0000000c07847224 */ /* 0x000fe200078e0284 */
[C---:B------:R-:W-:Y:S01]  /*1880*/  LOP3.LUT R243, R0.reuse, 0x36, RZ, 0xfc, !PT ;  /* 0x0000003600f37812 */ /* 0x040fe200078efcff */
[----:B------:R-:W-:Y:S01]  /*1890*/  IMAD.HI.U32 R13, R9, R20, RZ ;  /* 0x00000014090d7227 */ /* 0x000fe200078e00ff */
[----:B------:R-:W-:Y:S01]  /*18a0*/  IABS R12, R113 ;  /* 0x00000071000c7213 */ /* 0x000fe20000000000 */
[----:B------:R-:W-:Y:S01]  /*18b0*/  STL [R1+0x144], R150 ;  /* 0x0001449601007387 */ /* 0x000fe20000100800 */
[C---:B------:R-:W-:Y:S01]  /*18c0*/  LOP3.LUT R229, R0.reuse, 0x18, RZ, 0xfc, !PT ;  /* 0x0000001800e57812 */ /* 0x040fe200078efcff */
[----:B------:R-:W-:Y:S01]  /*18d0*/  IMAD.MOV R13, RZ, RZ, -R13 ;  /* 0x000000ffff0d7224 */ /* 0x000fe200078e0a0d */
[C---:B------:R-:W-:Y:S01]  /*18e0*/  LOP3.LUT R230, R0.reuse, 0x1a, RZ, 0xfc, !PT ;  /* 0x0000001a00e67812 */ /* 0x040fe200078efcff */
[----:B------:R-:W-:Y:S01]  /*18f0*/  IMAD.HI.U32 R5, R5, R12, RZ ;  /* 0x0000000c05057227 */ /* 0x000fe200078e00ff */
[----:B------:R-:W-:Y:S01]  /*1900*/  STL [R1+0x140], R149 ;  /* 0x0001409501007387 */ /* 0x000fe20000100800 */
[----:B------:R-:W-:-:S02]  /*1910*/  LOP3.LUT R244, R0, 0x38, RZ, 0xfc, !PT ;  /* 0x0000003800f47812 */ /* 0x000fc400078efcff */
[----:B------:R-:W-:Y:S01]  /*1920*/  IMAD.MOV R5, RZ, RZ, -R5 ;  /* 0x000000ffff057224 */ /* 0x000fe200078e0a05 */
[----:B------:R-:W-:Y:S01]  /*1930*/  STL [R1+0x13c], R148 ;  /* 0x00013c9401007387 */ /* 0x000fe20000100800 */
[----:B------:R-:W-:Y:S01]  /*1940*/  IMAD.HI.U32 R17, R9, R28, RZ ;  /* 0x0000001c09117227 */ /* 0x000fe200078e00ff */
[----:B------:R-:W-:Y:S02]  /*1950*/  LOP3.LUT R245, R0, 0x3a, RZ, 0xfc, !PT ;  /* 0x0000003a00f57812 */ /* 0x000fe400078efcff */
[----:B------:R-:W-:Y:S01]  /*1960*/  STL [R1+0x138], R147 ;  /* 0x0001389301007387 */ /* 0x000fe20000100800 */
[----:B------:R-:W-:Y:S01]  /*1970*/  IMAD R5, R6, R5, R12 ;  /* 0x0000000506057224 */ /* 0x000fe200078e020c */
[----:B------:R-:W-:Y:S01]  /*1980*/  LOP3.LUT R232, R0, 0x1c, RZ, 0xfc, !PT ;  /* 0x0000001c00e87812 */ /* 0x000fe200078efcff */
[----:B------:R-:W-:Y:S01]  /*1990*/  IMAD R18, R7, R13, R20 ;  /* 0x0000000d07127224 */ /* 0x000fe200078e0214 */
[----:B------:R-:W-:Y:S01]  /*19a0*/  STL [R1+0x134], R145 ;  /* 0x0001349101007387 */ /* 0x000fe20000100800 */
[----:B------:R-:W-:Y:S01]  /*19b0*/  IMAD.MOV R17, RZ, RZ, -R17 ;  /* 0x000000ffff117224 */ /* 0x000fe200078e0a11 */
[----:B------:R-:W-:Y:S01]  /*19c0*/  ISETP.GT.U32.AND P6, PT, R6, R5, PT ;  /* 0x000000050600720c */ /* 0x000fe20003fc4070 */
[----:B------:R-:W-:Y:S01]  /*19d0*/  IMAD.HI.U32 R13, R9, R26, RZ ;  /* 0x0000001a090d7227 */ /* 0x000fe200078e00ff */
[C---:B------:R-:W-:Y:S01]  /*19e0*/  ISETP.GT.U32.AND P5, PT, R7.reuse, R18, PT ;  /* 0x000000120700720c */ /* 0x040fe20003fa4070 */
[----:B------:R-:W-:Y:S01]  /*19f0*/  STL [R1+0x130], R143 ;  /* 0x0001308f01007387 */ /* 0x000fe20000100800 */
[----:B------:R-:W2:Y:S01]  /*1a00*/  LDC.64 R20, c[0x0][0x230] ;  /* 0x00008c00ff147b82 */ /* 0x000ea20000000a00 */
[----:B------:R-:W-:Y:S01]  /*1a10*/  IMAD R28, R7, R17, R28 ;  /* 0x00000011071c7224 */ /* 0x000fe200078e021c */
[C---:B------:R-:W-:Y:S01]  /*1a20*/  LOP3.LUT R246, R0.reuse, 0x3c, RZ, 0xfc, !PT ;  /* 0x0000003c00f67812 */ /* 0x040fe200078efcff */
[----:B------:R-:W-:Y:S01]  /*1a30*/  IMAD.MOV R13, RZ, RZ, -R13 ;  /* 0x000000ffff0d7224 */ /* 0x000fe200078e0a0d */
[----:B------:R-:W-:Y:S01]  /*1a40*/  STL [R1+0x12c], R141 ;  /* 0x00012c8d01007387 */ /* 0x000fe20000100800 */
[----:B------:R-:W-:Y:S01]  /*1a50*/  IMAD.HI.U32 R17, R9, R40, RZ ;  /* 0x0000002809117227 */ /* 0x000fe200078e00ff */
[----:B------:R-:W-:-:S02]  /*1a60*/  LOP3.LUT R233, R0, 0x1e, RZ, 0xfc, !PT ;  /* 0x0000001e00e97812 */ /* 0x000fc400078efcff */
[----:B------:R-:W-:Y:S01]  /*1a70*/  STL [R1+0x128], R139 ;  /* 0x0001288b01007387 */ /* 0x000fe20000100800 */
[----:B------:R-:W-:Y:S01]  /*1a80*/  IMAD R26, R7, R13, R26 ;  /* 0x0000000d071a7224 */ /* 0x000fe200078e021a */
[----:B------:R-:W-:Y:S01]  /*1a90*/  LOP3.LUT R247, R0, 0x3e, RZ, 0xfc, !PT ;  /* 0x0000003e00f77812 */ /* 0x000fe200078efcff */
[----:B------:R-:W-:Y:S01]  /*1aa0*/  IMAD.MOV R17, RZ, RZ, -R17 ;  /* 0x000000ffff117224 */ /* 0x000fe200078e0a11 */
[----:B------:R3:W-:Y:S01]  /*1ab0*/  STL [R1+0x124], R23 ;  /* 0x0001241701007387 */ /* 0x0007e20000100800 */
[----:B------:R-:W-:Y:S01]  /*1ac0*/  @!P6 IMAD.IADD R5, R5, 0x1, -R6 ;  /* 0x000000010505e824 */ /* 0x000fe200078e0a06 */
[C---:B------:R-:W-:Y:S01]  /*1ad0*/  ISETP.GT.U32.AND P6, PT, R7.reuse, R26, PT ;  /* 0x0000001a0700720c */ /* 0x040fe20003fc4070 */
[C---:B------:R-:W-:Y:S01]  /*1ae0*/  IMAD R40, R7.reuse, R17, R40 ;  /* 0x0000001107287224 */ /* 0x040fe200078e0228 */
[----:B------:R-:W-:Y:S01]  /*1af0*/  STL [R1+0x120], R137 ;  /* 0x0001208901007387 */ /* 0x000fe20000100800 */
[--C-:B------:R-:W-:Y:S01]  /*1b00*/  @!P2 IMAD.IADD R10, R10, 0x1, -R7.reuse ;  /* 0x000000010a0aa824 */ /* 0x100fe200078e0a07 */
[----:B------:R-:W-:Y:S01]  /*1b10*/  ISETP.GT.U32.AND P2, PT, R7, R28, PT ;  /* 0x0000001c0700720c */ /* 0x000fe20003f44070 */
[----:B------:R-:W-:Y:S01]  /*1b20*/  IMAD.HI.U32 R13, R9, R38, RZ ;  /* 0x00000026090d7227 */ /* 0x000fe200078e00ff */
[----:B------:R-:W-:Y:S03]  /*1b30*/  STL [R1+0x11c], R135 ;  /* 0x00011c8701007387 */ /* 0x000fe60000100800 */
[--C-:B------:R-:W-:Y:S01]  /*1b40*/  @!P3 IMAD.IADD R14, R14, 0x1, -R7.reuse ;  /* 0x000000010e0eb824 */ /* 0x100fe200078e0a07 */
[C---:B------:R-:W-:Y:S01]  /*1b50*/  ISETP.GT.U32.AND P3, PT, R7.reuse, R30, PT ;  /* 0x0000001e0700720c */ /* 0x040fe20003f64070 */
[--C-:B------:R-:W-:Y:S01]  /*1b60*/  @!P4 IMAD.IADD R16, R16, 0x1, -R7.reuse ;  /* 0x000000011010c824 */ /* 0x100fe200078e0a07 */
[C---:B------:R-:W-:Y:S01]  /*1b70*/  ISETP.GT.U32.AND P4, PT, R7.reuse, R34, PT ;  /* 0x000000220700720c */ /* 0x040fe20003f84070 */
[----:B------:R-:W-:Y:S01]  /*1b80*/  @!P1 IMAD.IADD R24, R24, 0x1, -R7 ;  /* 0x0000000118189824 */ /* 0x000fe200078e0a07 */
[C---:B------:R-:W-:Y:S01]  /*1b90*/  ISETP.GT.U32.AND P1, PT, R7.reuse, R40, PT ;  /* 0x000000280700720c */ /* 0x040fe20003f24070 */
[----:B------:R-:W-:Y:S01]  /*1ba0*/  IMAD.MOV R13, RZ, RZ, -R13 ;  /* 0x000000ffff0d7224 */ /* 0x000fe200078e0a0d */
[----:B------:R-:W-:Y:S01]  /*1bb0*/  STL [R1+0x118], R133 ;  /* 0x0001188501007387 */ /* 0x000fe20000100800 */
[--C-:B------:R-:W-:Y:S01]  /*1bc0*/  @!P5 IMAD.IADD R18, R18, 0x1, -R7.reuse ;  /* 0x000000011212d824 */ /* 0x100fe200078e0a07 */
[C---:B------:R-:W-:Y:S01]  /*1bd0*/  ISETP.GT.U32.AND P5, PT, R7.reuse, R36, PT ;  /* 0x000000240700720c */ /* 0x040fe20003fa4070 */
[----:B------:R-:W-:Y:S01]  /*1be0*/  IMAD R38, R7, R13, R38 ;  /* 0x0000000d07267224 */ /* 0x000fe200078e0226 */
[----:B------:R-:W-:Y:S01]  /*1bf0*/  STL [R1+0x114], R131 ;  /* 0x0001148301007387 */ /* 0x000fe20000100800 */
[----:B------:R-:W-:-:S02]  /*1c00*/  @!P0 IMAD.IADD R22, R22, 0x1, -R7 ;  /* 0x0000000116168824 */ /* 0x000fc400078e0a07 */
[--C-:B------:R-:W-:Y:S01]  /*1c10*/  @!P6 IMAD.IADD R26, R26, 0x1, -R7.reuse ;  /* 0x000000011a1ae824 */ /* 0x100fe200078e0a07 */
[C---:B------:R-:W-:Y:S01]  /*1c20*/  ISETP.GT.U32.AND P0, PT, R7.reuse, R38, PT ;  /* 0x000000260700720c */ /* 0x040fe20003f04070 */
        /* <DEDUP_REMOVED lines=9> */
[----:B------:R-:W-:Y:S01]  /*1cc0*/  ISETP.GT.U32.AND P5, PT, R7, R22, PT ;  /* 0x000000160700720c */ /* 0x000fe20003fa4070 */
[----:B------:R-:W-:Y:S01]  /*1cd0*/  IMAD.HI.U32 R13, R9, R48, RZ ;  /* 0x00000030090d7227 */ /* 0x000fe200078e00ff */
[C---:B------:R-:W-:Y:S01]  /*1ce0*/  ISETP.GT.U32.AND P6, PT, R7.reuse, R10, PT ;  /* 0x0000000a0700720c */ /* 0x040fe20003fc4070 */
[----:B------:R-:W-:Y:S02]  /*1cf0*/  STL [R1+0x110], R129 ;  /* 0x0001108101007387 */ /* 0x000fe40000100800 */
        /* <DEDUP_REMOVED lines=8> */
[----:B------:R-:W-:Y:S01]  /*1d80*/  @!P1 IMAD.IADD R26, R26, 0x1, -R7 ;  /* 0x000000011a1a9824 */ /* 0x000fe200078e0a07 */
[----:B------:R-:W-:Y:S01]  /*1d90*/  ISETP.GT.U32.AND P1, PT, R7, R42, PT ;  /* 0x0000002a0700720c */ /* 0x000fe20003f24070 */
[----:B------:R-:W-:Y:S01]  /*1da0*/  IMAD.MOV R13, RZ, RZ, -R13 ;  /* 0x000000ffff0d7224 */ /* 0x000fe200078e0a0d */
[----:B------:R-:W-:Y:S01]  /*1db0*/  STL [R1+0x10c], R127 ;  /* 0x00010c7f01007387 */ /* 0x000fe20000100800 */
[----:B------:R-:W-:-:S03]  /*1dc0*/  IMAD.HI.U32 R17, R9, R50, RZ ;  /* 0x0000003209117227 */ /* 0x000fc600078e00ff */
[----:B------:R-:W-:Y:S01]  /*1dd0*/  STL [R1+0x108], R125 ;  /* 0x0001087d01007387 */ /* 0x000fe20000100800 */
[C---:B------:R-:W-:Y:S02]  /*1de0*/  IMAD R48, R7.reuse, R13, R48 ;  /* 0x0000000d07307224 */ /* 0x040fe400078e0230 */
        /* <DEDUP_REMOVED lines=10> */
[--C-:B------:R-:W-:Y:S01]  /*1e90*/  @!P3 IMAD.IADD R30, R30, 0x1, -R7.reuse ;  /* 0x000000011e1eb824 */ /* 0x100fe200078e0a07 */
[C---:B------:R-:W-:Y:S01]  /*1ea0*/  ISETP.GT.U32.AND P3, PT, R7.reuse, R46, PT ;  /* 0x0000002e0700720c */ /* 0x040fe20003f64070 */
[--C-:B------:R-:W-:Y:S01]  /*1eb0*/  @!P4 IMAD.IADD R34, R34, 0x1, -R7.reuse ;  /* 0x000000012222c824 */ /* 0x100fe200078e0a07 */
[C---:B------:R-:W-:Y:S01]  /*1ec0*/  ISETP.GT.U32.AND P4, PT, R7.reuse, R48, PT ;  /* 0x000000300700720c */ /* 0x040fe20003f84070 */
[----:B------:R-:W-:Y:S01]  /*1ed0*/  @!P1 IMAD.IADD R42, R42, 0x1, -R7 ;  /* 0x000000012a2a9824 */ /* 0x000fe200078e0a07 */
[C---:B------:R-:W-:Y:S01]  /*1ee0*/  ISETP.GT.U32.AND P1, PT, R7.reuse, R56, PT ;  /* 0x000000380700720c */ /* 0x040fe20003f24070 */
[----:B------:R-:W-:Y:S01]  /*1ef0*/  IMAD R50, R7, R17, R50 ;  /* 0x0000001107327224 */ /* 0x000fe200078e0232 */
[----:B------:R-:W-:Y:S01]  /*1f00*/  STL [R1+0xfc], R119 ;  /* 0x0000fc7701007387 */ /* 0x000fe20000100800 */
[----:B------:R-:W-:-:S03]  /*1f10*/  IMAD.HI.U32 R17, R9, R60, RZ ;  /* 0x0000003c09117227 */ /* 0x000fc600078e00ff */
[----:B------:R-:W-:Y:S01]  /*1f20*/  STL [R1+0xf4], R115 ;  /* 0x0000f47301007387 */ /* 0x000fe20000100800 */
[----:B------:R-:W-:Y:S02]  /*1f30*/  IMAD.MOV R13, RZ, RZ, -R13 ;  /* 0x000000ffff0d7224 */ /* 0x000fe400078e0a0d */
[----:B------:R-:W-:Y:S01]  /*1f40*/  IMAD.MOV R17, RZ, RZ, -R17 ;  /* 0x000000ffff117224 */ /* 0x000fe200078e0a11 */
[----:B------:R-:W-:Y:S01]  /*1f50*/  STL [R1+0xf0], R111 ;  /* 0x0000f06f01007387 */ /* 0x000fe20000100800 */
[C---:B------:R-:W-:Y:S02]  /*1f60*/  IMAD R58, R7.reuse, R13, R58 ;  /* 0x0000000d073a7224 */ /* 0x040fe400078e023a */
[--C-:B------:R-:W-:Y:S01]  /*1f70*/  @!P6 IMAD.IADD R10, R10, 0x1, -R7.reuse ;  /* 0x000000010a0ae824 */ /* 0x100fe200078e0a07 */
[C---:B------:R-:W-:Y:S01]  /*1f80*/  ISETP.GT.U32.AND P6, PT, R7.reuse, R40, PT ;  /* 0x000000280700720c */ /* 0x040fe20003fc4070 */
[C---:B------:R-:W-:Y:S01]  /*1f90*/  IMAD R60, R7.reuse, R17, R60 ;  /* 0x00000011073c7224 */ /* 0x040fe200078e023c */
[----:B------:R-:W-:Y:S01]  /*1fa0*/  STL [R1+0xec], R109 ;  /* 0x0000ec6d01007387 */ /* 0x000fe20000100800 */
        /* <DEDUP_REMOVED lines=26> */
[----:B------:R-:W-:Y:S01]  /*2150*/  IMAD.HI.U32 R17, R9, R70, RZ ;  /* 0x0000004609117227 */ /* 0x000fe200078e00ff */
[----:B------:R-:W-:Y:S03]  /*2160*/  STL [R1+0xe8], R107 ;  /* 0x0000e86b01007387 */ /* 0x000fe60000100800 */
[----:B------:R-:W-:Y:S01]  /*2170*/  IMAD.MOV R17, RZ, RZ, -R17 ;  /* 0x000000ffff117224 */ /* 0x000fe200078e0a11 */
[----:B------:R-:W-:Y:S01]  /*2180*/  STL [R1+0xe4], R105 ;  /* 0x0000e46901007387 */ /* 0x000fe20000100800 */
[--C-:B------:R-:W-:Y:S01]  /*2190*/  @!P6 IMAD.IADD R54, R54, 0x1, -R7.reuse ;  /* 0x000000013636e824 */ /* 0x100fe200078e0a07 */
[----:B------:R-:W-:Y:S01]  /*21a0*/  ISETP.GT.U32.AND P6, PT, R7, R42, PT ;  /* 0x0000002a0700720c */ /* 0x000fe20003fc4070 */
[----:B------:R-:W-:Y:S01]  /*21b0*/  IMAD.HI.U32 R13, R9, R68, RZ ;  /* 0x00000044090d7227 */ /* 0x000fe200078e00ff */
[----:B------:R-:W-:Y:S03]  /*21c0*/  STL [R1+0xe0], R103 ;  /* 0x0000e06701007387 */ /* 0x000fe60000100800 */
[C---:B------:R-:W-:Y:S01]  /*21d0*/  IMAD R70, R7.reuse, R17, R70 ;  /* 0x0000001107467224 */ /* 0x040fe200078e0246 */
[----:B------:R-:W-:Y:S01]  /*21e0*/  STL [R1+0xc8], R113 ;  /* 0x0000c87101007387 */ /* 0x000fe20000100800 */
        /* <DEDUP_REMOVED lines=19> */
[----:B------:R-:W-:Y:S01]  /*2320*/  IMAD.HI.U32 R17, R9, R80, RZ ;  /* 0x0000005009117227 */ /* 0x000fe200078e00ff */
[----:B------:R-:W-:Y:S03]  /*2330*/  STL [R1+0xd0], R95 ;  /* 0x0000d05f01007387 */ /* 0x000fe60000100800 */
[C---:B------:R-:W-:Y:S01]  /*2340*/  IMAD R74, R7.reuse, R13, R74 ;  /* 0x0000000d074a7224 */ /* 0x040fe200078e024a */
[----:B------:R4:W-:Y:S01]  /*2350*/  STL [R1+0xcc], R93 ;  /* 0x0000cc5d01007387 */ /* 0x0009e20000100800 */
[--C-:B------:R-:W-:Y:S01]  /*2360*/  @!P5 IMAD.IADD R52, R52, 0x1, -R7.reuse ;  /* 0x000000013434d824 */ /* 0x100fe200078e0a07 */
[C---:B------:R-:W-:Y:S01]  /*2370*/  ISETP.GT.U32.AND P5, PT, R7.reuse, R64, PT ;  /* 0x000000400700720c */ /* 0x040fe20003fa4070 */
[--C-:B------:R-:W-:Y:S01]  /*2380*/  @!P0 IMAD.IADD R54, R54, 0x1, -R7.reuse ;  /* 0x0000000136368824 */ /* 0x100fe200078e0a07 */
[C---:B------:R-:W-:Y:S01]  /*2390*/  ISETP.GT.U32.AND P0, PT, R7.reuse, R68, PT ;  /* 0x000000440700720c */ /* 0x040fe20003f04070 */
[----:B------:R-:W-:Y:S01]  /*23a0*/  @!P2 IMAD.IADD R58, R58, 0x1, -R7 ;  /* 0x000000013a3aa824 */ /* 0x000fe200078e0a07 */
[----:B------:R-:W-:Y:S01]  /*23b0*/  ISETP.GT.U32.AND P2, PT, R7, R72, PT ;  /* 0x000000480700720c */ /* 0x000fe20003f44070 */
[----:B------:R-:W-:-:S02]  /*23c0*/  IMAD.MOV R17, RZ, RZ, -R17 ;  /* 0x000000ffff117224 */ /* 0x000fc400078e0a11 */
[----:B------:R-:W-:-:S04]  /*23d0*/  IMAD.HI.U32 R13, R9, R86, RZ ;  /* 0x00000056090d7227 */ /* 0x000fc800078e00ff */
[--C-:B------:R-:W-:Y:S01]  /*23e0*/  @!P3 IMAD.IADD R60, R60, 0x1, -R7.reuse ;  /* 0x000000013c3cb824 */ /* 0x100fe200078e0a07 */
[C---:B------:R-:W-:Y:S01]  /*23f0*/  ISETP.GT.U32.AND P3, PT, R7.reuse, R74, PT ;  /* 0x0000004a0700720c */ /* 0x040fe20003f64070 */
[--C-:B------:R-:W-:Y:S01]  /*2400*/  @!P4 IMAD.IADD R62, R62, 0x1, -R7.reuse ;  /* 0x000000013e3ec824 */ /* 0x100fe200078e0a07 */
[C---:B------:R-:W-:Y:S01]  /*2410*/  ISETP.GT.U32.AND P4, PT, R7.reuse, R76, PT ;  /* 0x0000004c0700720c */ /* 0x040fe20003f84070 */
[----:B------:R-:W-:Y:S01]  /*2420*/  @!P1 IMAD.IADD R70, R70, 0x1, -R7 ;  /* 0x0000000146469824 */ /* 0x000fe200078e0a07 */
[C---:B------:R-:W-:Y:S01]  /*2430*/  ISETP.GT.U32.AND P1, PT, R7.reuse, R84, PT ;  /* 0x000000540700720c */ /* 0x040fe20003f24070 */
[----:B------:R-:W-:Y:S02]  /*2440*/  IMAD R80, R7, R17, R80 ;  /* 0x0000001107507224 */ /* 0x000fe400078e0250 */
[----:B------:R-:W-:-:S04]  /*2450*/  IMAD.HI.U32 R17, R9, R94, RZ ;  /* 0x0000005e09117227 */ /* 0x000fc800078e00ff */
[----:B------:R-:W-:Y:S02]  /*2460*/  IMAD.MOV R13, RZ, RZ, -R13 ;  /* 0x000000ffff0d7224 */ /* 0x000fe400078e0a0d */
[----:B------:R-:W-:Y:S02]  /*2470*/  IMAD.MOV R17, RZ, RZ, -R17 ;  /* 0x000000ffff117224 */ /* 0x000fe400078e0a11 */
[C---:B------:R-:W-:Y:S02]  /*2480*/  IMAD R86, R7.reuse, R13, R86 ;  /* 0x0000000d07567224 */ /* 0x040fe400078e0256 */
[--C-:B------:R-:W-:Y:S01]  /*2490*/  @!P6 IMAD.IADD R42, R42, 0x1, -R7.reuse ;  /* 0x000000012a2ae824 */ /* 0x100fe200078e0a07 */
[C---:B------:R-:W-:Y:S01]  /*24a0*/  ISETP.GT.U32.AND P6, PT, R7.reuse, R66, PT ;  /* 0x000000420700720c */ /* 0x040fe20003fc4070 */
[C---:B------:R-:W-:Y:S02]  /*24b0*/  IMAD R94, R7.reuse, R17, R94 ;  /* 0x00000011075e7224 */ /* 0x040fe400078e025e */
        /* <DEDUP_REMOVED lines=28> */
[----:B------:R-:W-:-:S02]  /*2680*/  @!P5 IMAD.IADD R96, R96, 0x1, -R7 ;  /* 0x000000016060d824 */ /* 0x000fc400078e0a07 */
[--C-:B------:R-:W-:Y:S01]  /*2690*/  @!P0 IMAD.IADD R70, R70, 0x1, -R7.reuse ;  /* 0x0000000146468824 */ /* 0x100fe200078e0a07 */
[C---:B------:R-:W-:Y:S01]  /*26a0*/  ISETP.GT.U32.AND P5, PT, R7.reuse, R80, PT ;  /* 0x000000500700720c */ /* 0x040fe20003fa4070 */
[----:B------:R-:W-:Y:S01]  /*26b0*/  @!P2 IMAD.IADD R74, R74, 0x1, -R7 ;  /* 0x000000014a4aa824 */ /* 0x000fe200078e0a07 */
[----:B------:R-:W-:Y:S01]  /*26c0*/  ISETP.GT.U32.AND P0, PT, R7, R82, PT ;  /* 0x000000520700720c */ /* 0x000fe20003f04070 */
[----:B------:R-:W-:Y:S01]  /*26d0*/  IMAD.HI.U32 R13, R9, R100, RZ ;  /* 0x00000064090d7227 */ /* 0x000fe200078e00ff */
[----:B------:R-:W-:-:S03]  /*26e0*/  ISETP.GT.U32.AND P2, PT, R7, R86, PT ;  /* 0x000000560700720c */ /* 0x000fc60003f44070 */
[----:B------:R-:W-:-:S04]  /*26f0*/  IMAD.HI.U32 R17, R9, R104, RZ ;  /* 0x0000006809117227 */ /* 0x000fc800078e00ff */
[--C-:B------:R-:W-:Y:S01]  /*2700*/  @!P3 IMAD.IADD R76, R76, 0x1, -R7.reuse ;  /* 0x000000014c4cb824 */ /* 0x100fe200078e0a07 */
[C---:B------:R-:W-:Y:S01]  /*2710*/  ISETP.GT.U32.AND P3, PT, R7.reuse, R92, PT ;  /* 0x0000005c0700720c */ /* 0x040fe20003f64070 */
[--C-:B------:R-:W-:Y:S01]  /*2720*/  @!P4 IMAD.IADD R78, R78, 0x1, -R7.reuse ;  /* 0x000000014e4ec824 */ /* 0x100fe200078e0a07 */
[C---:B------:R-:W-:Y:S01]  /*2730*/  ISETP.GT.U32.AND P4, PT, R7.reuse, R94, PT ;  /* 0x0000005e0700720c */ /* 0x040fe20003f84070 */
[----:B------:R-:W-:Y:S01]  /*2740*/  @!P1 IMAD.IADD R84, R84, 0x1, -R7 ;  /* 0x0000000154549824 */ /* 0x000fe200078e0a07 */
[C---:B------:R-:W-:Y:S01]  /*2750*/  ISETP.GT.U32.AND P1, PT, R7.reuse, R102, PT ;  /* 0x000000660700720c */ /* 0x040fe20003f24070 */
[----:B------:R-:W-:Y:S02]  /*2760*/  IMAD.MOV R13, RZ, RZ, -R13 ;  /* 0x000000ffff0d7224 */ /* 0x000fe400078e0a0d */
[----:B------:R-:W-:Y:S02]  /*2770*/  IMAD.MOV R17, RZ, RZ, -R17 ;  /* 0x000000ffff117224 */ /* 0x000fe400078e0a11 */
[----:B------:R-:W-:-:S02]  /*2780*/  IMAD R100, R7, R13, R100 ;  /* 0x0000000d07647224 */ /* 0x000fc400078e0264 */
[----:B------:R-:W-:Y:S02]  /*2790*/  IMAD R104, R7, R17, R104 ;  /* 0x0000001107687224 */ /* 0x000fe400078e0268 */
[----:B------:R-:W-:-:S04]  /*27a0*/  IMAD.HI.U32 R13, R9, R110, RZ ;  /* 0x0000006e090d7227 */ /* 0x000fc800078e00ff */
        /* <DEDUP_REMOVED lines=8> */
[----:B------:R-:W-:Y:S02]  /*2830*/  IMAD.MOV R13, RZ, RZ, -R13 ;  /* 0x000000ffff0d7224 */ /* 0x000fe400078e0a0d */
        /* <DEDUP_REMOVED lines=8> */
[----:B------:R-:W-:Y:S02]  /*28c0*/  IMAD.MOV R17, RZ, RZ, -R17 ;  /* 0x000000ffff117224 */ /* 0x000fe400078e0a11 */
[----:B------:R-:W-:-:S04]  /*28d0*/  IMAD.HI.U32 R13, R9, R120, RZ ;  /* 0x00000078090d7227 */ /* 0x000fc800078e00ff */
[C---:B------:R-:W-:Y:S02]  /*28e0*/  IMAD R114, R7.reuse, R17, R114 ;  /* 0x0000001107727224 */ /* 0x040fe400078e0272 */
[----:B------:R-:W-:Y:S02]  /*28f0*/  IMAD.MOV R13, RZ, RZ, -R13 ;  /* 0x000000ffff0d7224 */ /* 0x000fe400078e0a0d */
[C---:B------:R-:W-:Y:S02]  /*2900*/  IMAD R118, R7.reuse, R19, R118 ;  /* 0x0000001307767224 */ /* 0x040fe400078e0276 */
        /* <DEDUP_REMOVED lines=15> */
[----:B------:R-:W-:-:S04]  /*2a00*/  IMAD.HI.U32 R17, R9, R126, RZ ;  /* 0x0000007e09117227 */ /* 0x000fc800078e00ff */
[----:B------:R-:W-:Y:S02]  /*2a10*/  IMAD.MOV R17, RZ, RZ, -R17 ;  /* 0x000000ffff117224 */ /* 0x000fe400078e0a11 */
[--C-:B------:R-:W-:Y:S01]  /*2a20*/  @!P6 IMAD.IADD R110, R110, 0x1, -R7.reuse ;  /* 0x000000016e6ee824 */ /* 0x100fe200078e0a07 */
[C---:B------:R-:W-:Y:S01]  /*2a30*/  ISETP.GT.U32.AND P6, PT, R7.reuse, R98, PT ;  /* 0x000000620700720c */ /* 0x040fe20003fc4070 */
[--C-:B------:R-:W-:Y:S01]  /*2a40*/  @!P5 IMAD.IADD R112, R112, 0x1, -R7.reuse ;  /* 0x000000017070d824 */ /* 0x100fe200078e0a07 */
[C---:B------:R-:W-:Y:S01]  /*2a50*/  ISETP.GT.U32.AND P5, PT, R7.reuse, R100, PT ;  /* 0x000000640700720c */ /* 0x040fe20003fa4070 */
[----:B------:R-:W-:Y:S01]  /*2a60*/  @!P0 IMAD.IADD R114, R114, 0x1, -R7 ;  /* 0x0000000172728824 */ /* 0x000fe200078e0a07 */
[----:B------:R-:W-:Y:S01]  /*2a70*/  ISETP.GT.U32.AND P0, PT, R7, R102, PT ;  /* 0x000000660700720c */ /* 0x000fe20003f04070 */
[----:B------:R-:W-:-:S04]  /*2a80*/  IMAD.HI.U32 R13, R9, R130, RZ ;  /* 0x00000082090d7227 */ /* 0x000fc800078e00ff */
[C---:B------:R-:W-:Y:S02]  /*2a90*/  IMAD R126, R7.reuse, R17, R126 ;  /* 0x00000011077e7224 */ /* 0x040fe400078e027e */
        /* <DEDUP_REMOVED lines=10> */
[----:B------:R-:W-:Y:S02]  /*2b40*/  IMAD.MOV R13, RZ, RZ, -R13 ;  /* 0x000000ffff0d7224 */ /* 0x000fe400078e0a0d */
[----:B------:R-:W-:-:S04]  /*2b50*/  IMAD.HI.U32 R11, R9, R138, RZ ;  /* 0x0000008a090b7227 */ /* 0x000fc800078e00ff */
[C---:B------:R-:W-:Y:S02]  /*2b60*/  IMAD R130, R7.reuse, R17, R130 ;  /* 0x0000001107827224 */ /* 0x040fe400078e0282 */
[C---:B------:R-:W-:Y:S02]  /*2b70*/  IMAD R134, R7.reuse, R13, R134 ;  /* 0x0000000d07867224 */ /* 0x040fe400078e0286 */
[--C-:B------:R-:W-:Y:S01]  /*2b80*/  @!P6 IMAD.IADD R98, R98, 0x1, -R7.reuse ;  /* 0x000000016262e824 */ /* 0x100fe200078e0a07 */
[C---:B------:R-:W-:Y:S01]  /*2b90*/  ISETP.GT.U32.AND P6, PT, R7.reuse, R120, PT ;  /* 0x000000780700720c */ /* 0x040fe20003fc4070 */
[--C-:B------:R-:W-:Y:S01]  /*2ba0*/  @!P5 IMAD.IADD R100, R100, 0x1, -R7.reuse ;  /* 0x000000016464d824 */ /* 0x100fe200078e0a07 */
[C---:B------:R-:W-:Y:S01]  /*2bb0*/  ISETP.GT.U32.AND P5, PT, R7.reuse, R112, PT ;  /* 0x000000700700720c */ /* 0x040fe20003fa4070 */
[----:B------:R-:W-:Y:S01]  /*2bc0*/  @!P0 IMAD.IADD R102, R102, 0x1, -R7 ;  /* 0x0000000166668824 */ /* 0x000fe200078e0a07 */
[----:B------:R-:W-:Y:S01]  /*2bd0*/  ISETP.GT.U32.AND P0, PT, R7, R114, PT ;  /* 0x000000720700720c */ /* 0x000fe20003f04070 */
[----:B------:R-:W-:-:S02]  /*2be0*/  IMAD.MOV R13, RZ, RZ, -R11 ;  /* 0x000000ffff0d7224 */ /* 0x000fc400078e0a0b */
[--C-:B------:R-:W-:Y:S01]  /*2bf0*/  @!P2 IMAD.IADD R106, R106, 0x1, -R7.reuse ;  /* 0x000000016a6aa824 */ /* 0x100fe200078e0a07 */
[C---:B------:R-:W-:Y:S01]  /*2c00*/  ISETP.GT.U32.AND P2, PT, R7.reuse, R118, PT ;  /* 0x000000760700720c */ /* 0x040fe20003f44070 */
[--C-:B------:R-:W-:Y:S01]  /*2c10*/  @!P3 IMAD.IADD R108, R108, 0x1, -R7.reuse ;  /* 0x000000016c6cb824 */ /* 0x100fe200078e0a07 */
[C---:B------:R-:W-:Y:S01]  /*2c20*/  ISETP.GT.U32.AND P3, PT, R7.reuse, R122, PT ;  /* 0x0000007a0700720c */ /* 0x040fe20003f64070 */
[--C-:B------:R-:W-:Y:S01]  /*2c30*/  @!P4 IMAD.IADD R110, R110, 0x1, -R7.reuse ;  /* 0x000000016e6ec824 */ /* 0x100fe200078e0a07 */
[C---:B------:R-:W-:Y:S01]  /*2c40*/  ISETP.GT.U32.AND P4, PT, R7.reuse, R124, PT ;  /* 0x0000007c0700720c */ /* 0x040fe20003f84070 */
[----:B------:R-:W-:Y:S01]  /*2c50*/  @!P1 IMAD.IADD R116, R116, 0x1, -R7 ;  /* 0x0000000174749824 */ /* 0x000fe200078e0a07 */
[C---:B------:R-:W-:Y:S01]  /*2c60*/  ISETP.GT.U32.AND P1, PT, R7.reuse, R130, PT ;  /* 0x000000820700720c */ /* 0x040fe20003f24070 */
[C---:B------:R-:W-:Y:S02]  /*2c70*/  IMAD R128, R7.reuse, R15, R128 ;  /* 0x0000000f07807224 */ /* 0x040fe400078e0280 */
[----:B------:R-:W-:-:S02]  /*2c80*/  IMAD R138, R7, R13, R138 ;  /* 0x0000000d078a7224 */ /* 0x000fc400078e028a */
[----:B------:R-:W-:-:S04]  /*2c90*/  IMAD.HI.U32 R15, R9, R136, RZ ;  /* 0x00000088090f7227 */ /* 0x000fc800078e00ff */
[----:B------:R-:W-:-:S04]  /*2ca0*/  IMAD.HI.U32 R13, R9, R144, RZ ;  /* 0x00000090090d7227 */ /* 0x000fc800078e00ff */
[----:B------:R-:W-:Y:S02]  /*2cb0*/  IMAD.MOV R15, RZ, RZ, -R15 ;  /* 0x000000ffff0f7224 */ /* 0x000fe400078e0a0f */
[----:B------:R-:W-:Y:S02]  /*2cc0*/  IMAD.MOV R13, RZ, RZ, -R13 ;  /* 0x000000ffff0d7224 */ /* 0x000fe400078e0a0d */
        /* <DEDUP_REMOVED lines=19> */
[----:B------:R-:W-:-:S04]  /*2e00*/  IMAD.HI.U32 R9, R9, R146, RZ ;  /* 0x0000009209097227 */ /* 0x000fc800078e00ff */
[C---:B------:R-:W-:Y:S02]  /*2e10*/  IMAD R140, R7.reuse, R11, R140 ;  /* 0x0000000b078c7224 */ /* 0x040fe400078e028c */
[----:B------:R-:W-:Y:S02]  /*2e20*/  IMAD.MOV R9, RZ, RZ, -R9 ;  /* 0x000000ffff097224 */ /* 0x000fe400078e0a09 */
[--C-:B------:R-:W-:Y:S01]  /*2e30*/  @!P5 IMAD.IADD R126, R126, 0x1, -R7.reuse ;  /* 0x000000017e7ed824 */ /* 0x100fe200078e0a07 */
[C---:B------:R-:W-:Y:S01]  /*2e40*/  ISETP.GT.U32.AND P5, PT, R7.reuse, R140, PT ;  /* 0x0000008c0700720c */ /* 0x040fe20003fa4070 */
[C---:B------:R-:W-:Y:S02]  /*2e50*/  IMAD R146, R7.reuse, R9, R146 ;  /* 0x0000000907927224 */ /* 0x040fe400078e0292 */
[--C-:B------:R-:W-:Y:S02]  /*2e60*/  @!P0 IMAD.IADD R128, R128, 0x1, -R7.reuse ;  /* 0x0000000180808824 */ /* 0x100fe400078e0a07 */
        /* <DEDUP_REMOVED lines=13> */
[----:B------:R-:W-:Y:S02]  /*2f40*/  IMAD.SHL.U32 R9, R3, 0x10, RZ ;  /* 0x0000001003097824 */ /* 0x000fe400078e00ff */
        /* <DEDUP_REMOVED lines=8> */
[----:B------:R-:W-:Y:S01]  /*2fd0*/  IMAD R142, R7, R12, R142 ;  /* 0x0000000c078e7224 */ /* 0x000fe200078e028e */
[----:B------:R-:W-:Y:S01]  /*2fe0*/  LOP3.LUT R9, R9, 0x70, RZ, 0xc0, !PT ;  /* 0x0000007009097812 */ /* 0x000fe200078ec0ff */
[----:B------:R-:W-:-:S02]  /*2ff0*/  @!P5 IMAD.IADD R130, R130, 0x1, -R7 ;  /* 0x000000018282d824 */ /* 0x000fc400078e0a07 */
[----:B------:R-:W-:Y:S01]  /*3000*/  IMAD.SHL.U32 R11, R3, 0x200, RZ ;  /* 0x00000200030b7824 */ /* 0x000fe200078e00ff */
[----:B------:R-:W-:Y:S01]  /*3010*/  ISETP.GT.U32.AND P0, PT, R7, R142, PT ;  /* 0x0000008e0700720c */ /* 0x000fe20003f04070 */
[--C-:B------:R-:W-:Y:S01]  /*3020*/  @!P2 IMAD.IADD R136, R136, 0x1, -R7.reuse ;  /* 0x000000018888a824 */ /* 0x100fe200078e0a07 */
[----:B------:R-:W-:Y:S01]  /*3030*/  ISETP.GE.AND P2, PT, R182, RZ, PT ;  /* 0x000000ffb600720c */ /* 0x000fe20003f46270 */
[--C-:B------:R-:W-:Y:S01]  /*3040*/  @!P3 IMAD.IADD R138, R138, 0x1, -R7.reuse ;  /* 0x000000018a8ab824 */ /* 0x100fe200078e0a07 */
[----:B------:R-:W-:Y:S01]  /*3050*/  ISETP.GE.AND P3, PT, R181, RZ, PT ;  /* 0x000000ffb500720c */ /* 0x000fe20003f66270 */
[--C-:B------:R-:W-:Y:S01]  /*3060*/  @!P4 IMAD.IADD R140, R140, 0x1, -R7.reuse ;  /* 0x000000018c8cc824 */ /* 0x100fe200078e0a07 */
[----:B------:R-:W-:Y:S01]  /*3070*/  ISETP.GE.AND P4, PT, R180, RZ, PT ;  /* 0x000000ffb400720c */ /* 0x000fe20003f86270 */
[----:B------:R-:W-:Y:S01]  /*3080*/  @!P1 IMAD.IADD R5, R5, 0x1, -R6 ;  /* 0x0000000105059824 */ /* 0x000fe200078e0a06 */
[----:B------:R-:W-:Y:S01]  /*3090*/  ISETP.GE.AND P1, PT, R183, RZ, PT ;  /* 0x000000ffb700720c */ /* 0x000fe20003f26270 */
[----:B------:R-:W-:Y:S01]  /*30a0*/  @!P6 IMAD.IADD R124, R124, 0x1, -R7 ;  /* 0x000000017c7ce824 */ /* 0x000fe200078e0a07 */
[----:B------:R-:W-:Y:S01]  /*30b0*/  ISETP.GT.U32.AND P6, PT, R7, R144, PT ;  /* 0x000000900700720c */ /* 0x000fe20003fc4070 */
[----:B------:R-:W-:Y:S01]  /*30c0*/  IMAD.IADD R3, R9, 0x1, R4 ;  /* 0x0000000109037824 */ /* 0x000fe200078e0204 */
[----:B------:R-:W-:Y:S01]  /*30d0*/  LOP3.LUT R4, R8, 0x4000, R11, 0xf8, !PT ;  /* 0x0000400008047812 */ /* 0x000fe200078ef80b */
[--C-:B------:R-:W-:Y:S01]  /*30e0*/  @!P0 IMAD.IADD R142, R142, 0x1, -R7.reuse ;  /* 0x000000018e8e8824 */ /* 0x100fe200078e0a07 */
[----:B------:R-:W-:Y:S01]  /*30f0*/  ISETP.GT.U32.AND P0, PT, R7, R132, PT ;  /* 0x000000840700720c */ /* 0x000fe20003f04070 */
[----:B------:R-:W-:Y:S01]  /*3100*/  @!P2 IMAD.MOV R14, RZ, RZ, -R14 ;  /* 0x000000ffff0ea224 */ /* 0x000fe200078e0a0e */
[----:B------:R-:W-:Y:S01]  /*3110*/  ISETP.GE.AND P2, PT, R177, RZ, PT ;  /* 0x000000ffb100720c */ /* 0x000fe20003f46270 */
[----:B------:R-:W-:Y:S01]  /*3120*/  @!P3 IMAD.MOV R16, RZ, RZ, -R16 ;  /* 0x000000ffff10b224 */ /* 0x000fe200078e0a10 */
[----:B------:R-:W-:Y:S01]  /*3130*/  ISETP.GT.U32.AND P5, PT, R7, R142, PT ;  /* 0x0000008e0700720c */ /* 0x000fe20003fa4070 */
[----:B------:R-:W-:Y:S01]  /*3140*/  @!P4 IMAD.MOV R18, RZ, RZ, -R18 ;  /* 0x000000ffff12c224 */ /* 0x000fe200078e0a12 */
[----:B------:R-:W-:Y:S01]  /*3150*/  ISETP.GE.AND P3, PT, R176, RZ, PT ;  /* 0x000000ffb000720c */ /* 0x000fe20003f66270 */
[----:B------:R-:W-:Y:S01]  /*3160*/  @!P1 IMAD.MOV R10, RZ, RZ, -R10 ;  /* 0x000000ffff0a9224 */ /* 0x000fe200078e0a0a */
[----:B------:R-:W-:Y:S01]  /*3170*/  ISETP.GE.AND P1, PT, R178, RZ, PT ;  /* 0x000000ffb200720c */ /* 0x000fe20003f26270 */
[----:B------:R-:W-:Y:S01]  /*3180*/  IMAD.MOV.U32 R9, RZ, RZ, R78 ;  /* 0x000000ffff097224 */ /* 0x000fe200078e004e */
[----:B------:R-:W-:Y:S01]  /*3190*/  ISETP.GE.AND P4, PT, R175, RZ, PT ;  /* 0x000000ffaf00720c */ /* 0x000fe20003f86270 */
[----:B------:R-:W-:Y:S01]  /*31a0*/  IMAD.MOV.U32 R67, RZ, RZ, R82 ;  /* 0x000000ffff437224 */ /* 0x000fe200078e0052 */
[----:B------:R-:W-:Y:S01]  /*31b0*/  LOP3.LUT R248, R3, 0x70, RZ, 0x3c, !PT ;  /* 0x0000007003f87812 */ /* 0x000fe200078e3cff */
[--C-:B------:R-:W-:Y:S01]  /*31c0*/  @!P0 IMAD.IADD R132, R132, 0x1, -R7.reuse ;  /* 0x0000000184848824 */ /* 0x100fe200078e0a07 */
[----:B------:R-:W-:Y:S01]  /*31d0*/  ISETP.GT.U32.AND P0, PT, R7, R146, PT ;  /* 0x000000920700720c */ /* 0x000fe20003f04070 */
[----:B------:R-:W-:Y:S01]  /*31e0*/  @!P2 IMAD.MOV R26, RZ, RZ, -R26 ;  /* 0x000000ffff1aa224 */ /* 0x000fe200078e0a1a */
[----:B------:R-:W-:Y:S01]  /*31f0*/  ISETP.GE.AND P2, PT, R172, RZ, PT ;  /* 0x000000ffac00720c */ /* 0x000fe20003f46270 */
[--C-:B------:R-:W-:Y:S01]  /*3200*/  @!P5 IMAD.IADD R142, R142, 0x1, -R7.reuse ;  /* 0x000000018e8ed824 */ /* 0x100fe200078e0a07 */
[----:B------:R-:W-:Y:S01]  /*3210*/  ISETP.GE.AND P5, PT, R179, RZ, PT ;  /* 0x000000ffb300720c */ /* 0x000fe20003fa6270 */
[----:B------:R-:W-:Y:S01]  /*3220*/  @!P3 IMAD.MOV R28, RZ, RZ, -R28 ;  /* 0x000000ffff1cb224 */ /* 0x000fe200078e0a1c */
[----:B------:R-:W-:Y:S01]  /*3230*/  ISETP.GE.AND P3, PT, R171, RZ, PT ;  /* 0x000000ffab00720c */ /* 0x000fe20003f66270 */
[----:B------:R-:W-:Y:S01]  /*3240*/  @!P1 IMAD.MOV R24, RZ, RZ, -R24 ;  /* 0x000000ffff189224 */ /* 0x000fe200078e0a18 */
[----:B------:R-:W-:Y:S01]  /*3250*/  ISETP.GE.AND P1, PT, R173, RZ, PT ;  /* 0x000000ffad00720c */ /* 0x000fe20003f26270 */
[----:B------:R-:W-:Y:S01]  /*3260*/  @!P4 IMAD.MOV R30, RZ, RZ, -R30 ;  /* 0x000000ffff1ec224 */ /* 0x000fe200078e0a1e */
[----:B------:R-:W-:Y:S01]  /*3270*/  ISETP.GE.AND P4, PT, R170, RZ, PT ;  /* 0x000000ffaa00720c */ /* 0x000fe20003f86270 */
[--C-:B------:R-:W-:Y:S01]  /*3280*/  @!P6 IMAD.IADD R144, R144, 0x1, -R7.reuse ;  /* 0x000000019090e824 */ /* 0x100fe200078e0a07 */
[----:B------:R-:W-:Y:S01]  /*3290*/  ISETP.GE.AND P6, PT, R93, RZ, PT ;  /* 0x000000ff5d00720c */ /* 0x000fe20003fc6270 */
[----:B------:R-:W-:Y:S01]  /*32a0*/  @!P0 IMAD.IADD R146, R146, 0x1, -R7 ;  /* 0x0000000192928824 */ /* 0x000fe200078e0a07 */
[----:B------:R-:W-:Y:S01]  /*32b0*/  ISETP.NE.AND P0, PT, R89, RZ, PT ;  /* 0x000000ff5900720c */ /* 0x000fe20003f05270 */
[----:B------:R-:W-:Y:S01]  /*32c0*/  @!P2 IMAD.MOV R38, RZ, RZ, -R38 ;  /* 0x000000ffff26a224 */ /* 0x000fe200078e0a26 */
[----:B------:R-:W-:Y:S01]  /*32d0*/  ISETP.GE.AND P2, PT, R167, RZ, PT ;  /* 0x000000ffa700720c */ /* 0x000fe20003f46270 */
        /* <DEDUP_REMOVED lines=8> */
[----:B------:R-:W-:Y:S01]  /*3360*/  IMAD.MOV.U32 R7, RZ, RZ, R74 ;  /* 0x000000ffff077224 */ /* 0x000fe200078e004a */
[----:B------:R-:W-:Y:S01]  /*3370*/  LOP3.LUT R249, R4, 0x20, RZ, 0x3c, !PT ;  /* 0x0000002004f97812 */ /* 0x000fe200078e3cff */
[----:B------:R-:W-:-:S02]  /*3380*/  IMAD.MOV.U32 R63, RZ, RZ, R86 ;  /* 0x000000ffff3f7224 */ /* 0x000fc400078e0056 */
        /* <DEDUP_REMOVED lines=10> */
[----:B------:R-:W-:-:S02]  /*3430*/  IMAD.MOV.U32 R11, RZ, RZ, R92 ;  /* 0x000000ffff0b7224 */ /* 0x000fc400078e005c */
[----:B------:R-:W-:Y:S01]  /*3440*/  IMAD.MOV.U32 R61, RZ, RZ, R94 ;  /* 0x000000ffff3d7224 */ /* 0x000fe200078e005e */
[----:B------:R-:W-:Y:S01]  /*3450*/  SEL R82, R32, R52, !P0 ;  /* 0x0000003420527207 */ /* 0x000fe20004000000 */
        /* <DEDUP_REMOVED lines=11> */
[C---:B------:R-:W-:Y:S01]  /*3510*/  SEL R96, R32.reuse, R34, !P0 ;  /* 0x0000002220607207 */ /* 0x040fe20004000000 */
        /* <DEDUP_REMOVED lines=40> */
[----:B---3--:R-:W-:Y:S01]  /*37a0*/  IMAD.MOV.U32 R23, RZ, RZ, R98 ;  /* 0x000000ffff177224 */ /* 0x008fe200078e0062 */
[C---:B------:R-:W-:Y:S01]  /*37b0*/  SEL R80, R32.reuse, R11, !P0 ;  /* 0x0000000b20507207 */ /* 0x040fe20004000000 */
[----:B------:R-:W-:Y:S01]  /*37c0*/  IMAD.MOV.U32 R65, RZ, RZ, R110 ;  /* 0x000000ffff417224 */ /* 0x000fe200078e006e */
[C---:B------:R-:W-:Y:S01]  /*37d0*/  SEL R98, R32.reuse, R10, !P0 ;  /* 0x0000000a20627207 */ /* 0x040fe20004000000 */
        /* <DEDUP_REMOVED lines=13> */
[----:B----4-:R-:W-:Y:S01]  /*38b0*/  SEL R93, R32, R58, !P0 ;  /* 0x0000003a205d7207 */ /* 0x010fe20004000000 */
        /* <DEDUP_REMOVED lines=10> */
[----:B-1----:R-:W-:Y:S01]  /*3960*/  IMAD R15, R0, R90, RZ ;  /* 0x0000005a000f7224 */ /* 0x002fe200078e02ff */
[----:B------:R-:W-:Y:S01]  /*3970*/  SEL R79, R32, R60, !P0 ;  /* 0x0000003c204f7207 */ /* 0x000fe20004000000 */
[----:B--2---:R-:W-:Y:S01]  /*3980*/  VIADD R12, R20, 0x3f ;  /* 0x0000003f140c7836 */ /* 0x004fe20000000000 */
        /* <DEDUP_REMOVED lines=11> */
[----:B------:R-:W-:Y:S01]  /*3a40*/  IMAD R17, R90, 0x2, R15 ;  /* 0x000000025a117824 */ /* 0x000fe200078e020f */
[C---:B------:R-:W-:Y:S01]  /*3a50*/  SEL R109, R32.reuse, R36, !P0 ;  /* 0x00000024206d7207 */ /* 0x040fe20004000000 */
[----:B------:R-:W-:Y:S01]  /*3a60*/  @!P6 IMAD.MOV R146, RZ, RZ, -R146 ;  /* 0x000000ffff92e224 */ /* 0x000fe200078e0a92 */
[----:B------:R-:W-:Y:S01]  /*3a70*/  SEL R78, R32, R64, !P0 ;  /* 0x00000040204e7207 */ /* 0x000fe20004000000 */
[----:B------:R-:W-:Y:S01]  /*3a80*/  IMAD R25, R90, 0x2, R17 ;  /* 0x000000025a197824 */ /* 0x000fe200078e0211 */
        /* <DEDUP_REMOVED lines=12> */
[----:B------:R-:W-:-:S02]  /*3b50*/  SEL R111, R32, R44, !P0 ;  /* 0x0000002c206f7207 */ /* 0x000fc40004000000 */
[----:B------:R-:W-:Y:S01]  /*3b60*/  SEL R86, R32, R76, !P0 ;  /* 0x0000004c20567207 */ /* 0x000fe20004000000 */
[----:B------:R-:W-:Y:S01]  /*3b70*/  IMAD R19, R90, 0x2, R13 ;  /* 0x000000025a137824 */ /* 0x000fe200078e020d */
[----:B------:R-:W-:Y:S01]  /*3b80*/  SEL R103, R32, R14, !P0 ;  /* 0x0000000e20677207 */ /* 0x000fe20004000000 */
[----:B------:R-:W-:Y:S01]  /*3b90*/  @!P5 IMAD.MOV R128, RZ, RZ, -R128 ;  /* 0x000000ffff80d224 */ /* 0x000fe200078e0a80 */
[----:B------:R-:W-:Y:S01]  /*3ba0*/  ISETP.GT.AND P5, PT, R12, 0x3f, PT ;  /* 0x0000003f0c00780c */ /* 0x000fe20003fa4270 */
[----:B------:R-:W-:Y:S01]  /*3bb0*/  IMAD R11, R90, 0x2, R19 ;  /* 0x000000025a0b7824 */ /* 0x000fe200078e0213 */
[C---:B------:R-:W-:Y:S01]  /*3bc0*/  SEL R105, R32.reuse, R16, !P0 ;  /* 0x0000001020697207 */ /* 0x040fe20004000000 */
[----:B------:R-:W-:Y:S01]  /*3bd0*/  @!P1 IMAD.MOV R138, RZ, RZ, -R138 ;  /* 0x000000ffff8a9224 */ /* 0x000fe200078e0a8a */
[C---:B------:R-:W-:Y:S01]  /*3be0*/  SEL R102, R32.reuse, R18, !P0 ;  /* 0x0000001220667207 */ /* 0x040fe20004000000 */
[----:B------:R-:W-:Y:S01]  /*3bf0*/  @!P2 IMAD.MOV R140, RZ, RZ, -R140 ;  /* 0x000000ffff8ca224 */ /* 0x000fe200078e0a8c */
[C---:B------:R-:W-:Y:S01]  /*3c00*/  SEL R106, R32.reuse, R22, !P0 ;  /* 0x00000016206a7207 */ /* 0x040fe20004000000 */
[----:B------:R-:W-:Y:S01]  /*3c10*/  @!P3 IMAD.MOV R142, RZ, RZ, -R142 ;  /* 0x000000ffff8eb224 */ /* 0x000fe200078e0a8e */
[C---:B------:R-:W-:Y:S01]  /*3c20*/  SEL R95, R32.reuse, R24, !P0 ;  /* 0x00000018205f7207 */ /* 0x040fe20004000000 */
[----:B------:R-:W-:Y:S01]  /*3c30*/  @!P4 IMAD.MOV R144, RZ, RZ, -R144 ;  /* 0x000000ffff90c224 */ /* 0x000fe200078e0a90 */
[----:B------:R-:W-:Y:S01]  /*3c40*/  SEL R107, R32, R26, !P0 ;  /* 0x0000001a206b7207 */ /* 0x000fe20004000000 */
[----:B------:R-:W-:Y:S01]  /*3c50*/  IMAD R10, R90, 0x2, R11 ;  /* 0x000000025a0a7824 */ /* 0x000fe200078e020b */
[C---:B------:R-:W-:Y:S01]  /*3c60*/  SEL R99, R32.reuse, R28, !P0 ;  /* 0x0000001c20637207 */ /* 0x040fe20004000000 */
[----:B------:R-:W-:Y:S01]  /*3c70*/  IMAD.MOV.U32 R14, RZ, RZ, R5 ;  /* 0x000000ffff0e7224 */ /* 0x000fe200078e0005 */
[----:B------:R-:W-:Y:S01]  /*3c80*/  SEL R108, R32, R30, !P0 ;  /* 0x0000001e206c7207 */ /* 0x000fe20004000000 */
[----:B------:R-:W-:Y:S01]  /*3c90*/  IMAD R9, R90, 0x2, R10 ;  /* 0x000000025a097824 */ /* 0x000fe200078e020a */
[----:B------:R-:W-:-:S02]  /*3ca0*/  SEL R100, R32, R38, !P0 ;  /* 0x0000002620647207 */ /* 0x000fc40004000000 */
[----:B------:R-:W-:Y:S01]  /*3cb0*/  SEL R110, R32, R40, !P0 ;  /* 0x00000028206e7207 */ /* 0x000fe20004000000 */
[----:B------:R-:W-:Y:S01]  /*3cc0*/  IMAD R8, R90, 0x2, R9 ;  /* 0x000000025a087824 */ /* 0x000fe200078e0209 */
[C---:B------:R-:W-:Y:S02]  /*3cd0*/  SEL R97, R32.reuse, R42, !P0 ;  /* 0x0000002a20617207 */ /* 0x040fe40004000000 */
[C---:B------:R-:W-:Y:S02]  /*3ce0*/  SEL R101, R32.reuse, R46, !P0 ;  /* 0x0000002e20657207 */ /* 0x040fe40004000000 */
[C---:B------:R-:W-:Y:S02]  /*3cf0*/  SEL R112, R32.reuse, R48, !P0 ;  /* 0x0000003020707207 */ /* 0x040fe40004000000 */
[C---:B------:R-:W-:Y:S02]  /*3d00*/  SEL R104, R32.reuse, R50, !P0 ;  /* 0x0000003220687207 */ /* 0x040fe40004000000 */
[----:B------:R-:W-:-:S02]  /*3d10*/  SEL R72, R32, R72, !P0 ;  /* 0x0000004820487207 */ /* 0x000fc40004000000 */
[C---:B------:R-:W-:Y:S02]  /*3d20*/  SEL R84, R32.reuse, R7, !P0 ;  /* 0x0000000720547207 */ /* 0x040fe40004000000 */
        /* <DEDUP_REMOVED lines=29> */
[----:B------:R-:W-:Y:S02]  /*3f00*/  SEL R32, R32, R146, !P0 ;  /* 0x0000009220207207 */ /* 0x000fe40004000000 */
[C---:B------:R-:W-:Y:S02]  /*3f10*/  ISETP.GE.AND P0, PT, R0.reuse, R20, PT ;  /* 0x000000140000720c */ /* 0x040fe40003f06270 */
[----:B------:R-:W-:Y:S02]  /*3f20*/  SEL R30, RZ, 0x4, !P5 ;  /* 0x00000004ff1e7807 */ /* 0x000fe40006800000 */
[----:B------:R-:W-:Y:S02]  /*3f30*/  LOP3.LUT R7, R0, 0x2, RZ, 0xfc, !PT ;  /* 0x0000000200077812 */ /* 0x000fe400078efcff */
[----:B------:R-:W-:Y:S02]  /*3f40*/  ISETP.GE.AND P1, PT, R113, RZ, PT ;  /* 0x000000ff7100720c */ /* 0x000fe40003f26270 */
[----:B------:R-:W-:-:S02]  /*3f50*/  SEL R6, R30, RZ, !P0 ;  /* 0x000000ff1e067207 */ /* 0x000fc40004000000 */
[-C--:B------:R-:W-:Y:S01]  /*3f60*/  ISETP.GE.AND P2, PT, R7, R20.reuse, PT ;  /* 0x000000140700720c */ /* 0x080fe20003f46270 */
[----:B------:R-:W-:Y:S01]  /*3f70*/  IMAD R7, R90, 0x2, R8 ;  /* 0x000000025a077824 */ /* 0x000fe200078e0208 */
[----:B------:R-:W-:Y:S02]  /*3f80*/  ISETP.NE.AND P0, PT, R88, RZ, PT ;  /* 0x000000ff5800720c */ /* 0x000fe40003f05270 */
[----:B------:R-:W-:Y:S02]  /*3f90*/  ISETP.GE.AND P3, PT, R235, R20, PT ;  /* 0x00000014eb00720c */ /* 0x000fe40003f66270 */
[----:B------:R-:W-:Y:S01]  /*3fa0*/  ISETP.NE.U32.AND P5, PT, R6, RZ, PT ;  /* 0x000000ff0600720c */ /* 0x000fe20003fa5070 */
[----:B------:R-:W-:Y:S01]  /*3fb0*/  IMAD R6, R90, 0x2, R7 ;  /* 0x000000025a067824 */ /* 0x000fe200078e0207 */
[C---:B------:R-:W-:Y:S01]  /*3fc0*/  SEL R5, R30.reuse, RZ, !P2 ;  /* 0x000000ff1e057207 */ /* 0x040fe20005000000 */
[----:B------:R-:W-:Y:S01]  /*3fd0*/  @!P1 IMAD.MOV R14, RZ, RZ, -R14 ;  /* 0x000000ffff0e9224 */ /* 0x000fe200078e0a0e */
[----:B------:R-:W-:-:S02]  /*3fe0*/  SEL R16, R30, RZ, !P3 ;  /* 0x000000ff1e107207 */ /* 0x000fc40005800000 */
[----:B------:R-:W-:Y:S01]  /*3ff0*/  ISETP.NE.U32.AND P3, PT, R5, RZ, PT ;  /* 0x000000ff0500720c */ /* 0x000fe20003f65070 */
[----:B------:R-:W-:Y:S01]  /*4000*/  IMAD R5, R90, 0x2, R6 ;  /* 0x000000025a057824 */ /* 0x000fe200078e0206 */
[----:B------:R-:W-:Y:S02]  /*4010*/  LOP3.LUT R22, R0, 0x4, RZ, 0xfc, !PT ;  /* 0x0000000400167812 */ /* 0x000fe400078efcff */
[----:B------:R-:W-:Y:S01]  /*4020*/  @!P0 LOP3.LUT R14, RZ, R88, RZ, 0x33, !PT ;  /* 0x00000058ff0e8212 */ /* 0x000fe200078e33ff */
[----:B------:R-:W-:Y:S01]  /*4030*/  IMAD R41, R90, 0x2, R5 ;  /* 0x000000025a297824 */ /* 0x000fe200078e0205 */
[-C--:B------:R-:W-:Y:S02]  /*4040*/  ISETP.GE.AND P1, PT, R22, R20.reuse, PT ;  /* 0x000000141600720c */ /* 0x080fe40003f26270 */
[----:B------:R-:W-:Y:S01]  /*4050*/  LOP3.LUT R18, R0, 0x6, RZ, 0xfc, !PT ;  /* 0x0000000600127812 */ /* 0x000fe200078efcff */
[----:B------:R-:W-:Y:S01]  /*4060*/  IMAD R39, R90, 0x2, R41 ;  /* 0x000000025a277824 */ /* 0x000fe200078e0229 */
[-C--:B------:R-:W-:Y:S01]  /*4070*/  ISETP.GE.AND P2, PT, R228, R20.reuse, PT ;  /* 0x00000014e400720c */ /* 0x080fe20003f46270 */
[----:B------:R-:W-:Y:S01]  /*4080*/  IMAD R21, R14, R21, RZ ;  /* 0x000000150e157224 */ /* 0x000fe200078e02ff */
[----:B------:R-:W-:Y:S01]  /*4090*/  SEL R22, R30, RZ, !P1 ;  /* 0x000000ff1e167207 */ /* 0x000fe20004800000 */
[----:B------:R-:W-:Y:S01]  /*40a0*/  IMAD R29, R90, 0x2, R39 ;  /* 0x000000025a1d7824 */ /* 0x000fe200078e0227 */
[----:B------:R-:W-:Y:S01]  /*40b0*/  ISETP.GE.AND P0, PT, R18, R20, PT ;  /* 0x000000141200720c */ /* 0x000fe20003f06270 */
[----:B------:R-:W-:Y:S01]  /*40c0*/  IMAD.SHL.U32 R23, R21, 0x4, RZ ;  /* 0x0000000415177824 */ /* 0x000fe200078e00ff */
[----:B------:R-:W-:Y:S01]  /*40d0*/  ISETP.NE.U32.AND P4, PT, R16, RZ, PT ;  /* 0x000000ff1000720c */ /* 0x000fe20003f85070 */
[----:B------:R-:W-:Y:S01]  /*40e0*/  IMAD R27, R90, 0x2, R29 ;  /* 0x000000025a1b7824 */ /* 0x000fe200078e021d */
[----:B------:R-:W-:-:S02]  /*40f0*/  SEL R16, R30, RZ, !P2 ;  /* 0x000000ff1e107207 */ /* 0x000fc40005000000 */
[----:B------:R-:W-:Y:S01]  /*4100*/  IADD3 R52, P1, R23, UR6, RZ ;  /* 0x0000000617347c10 */ /* 0x000fe2000ff3e0ff */
[----:B------:R-:W-:Y:S01]  /*4110*/  IMAD R43, R90, 0x2, R27 ;  /* 0x000000025a2b7824 */ /* 0x000fe200078e021b */
[----:B------:R-:W-:Y:S02]  /*4120*/  ISETP.GE.AND P2, PT, R236, R20, PT ;  /* 0x00000014ec00720c */ /* 0x000fe40003f46270 */
[----:B------:R-:W-:Y:S01]  /*4130*/  LEA.HI.X.SX32 R18, R21, UR7, 0x2, P1 ;  /* 0x0000000715127c11 */ /* 0x000fe200088f16ff */
[----:B------:R-:W-:Y:S01]  /*4140*/  IMAD R47, R90, 0x2, R43 ;  /* 0x000000025a2f7824 */ /* 0x000fe200078e022b */
[----:B------:R-:W-:Y:S02]  /*4150*/  SEL R24, R30, RZ, !P0 ;  /* 0x000000ff1e187207 */ /* 0x000fe40004000000 */
[-C--:B------:R-:W-:Y:S02]  /*4160*/  LEA R216, P1, R15, R52.reuse, 0x2 ;  /* 0x000000340fd87211 */ /* 0x080fe400078210ff */
[----:B------:R-:W-:-:S02]  /*4170*/  LEA R14, P0, R43, R52, 0x2 ;  /* 0x000000342b0e7211 */ /* 0x000fc400078010ff */
[----:B------:R-:W-:Y:S02]  /*4180*/  SEL R26, R30, RZ, !P2 ;  /* 0x000000ff1e1a7207 */ /* 0x000fe40005000000 */
[----:B------:R-:W-:Y:S02]  /*4190*/  LEA R218, P6, R17, R52, 0x2 ;  /* 0x0000003411da7211 */ /* 0x000fe400078c10ff */
[-C--:B------:R-:W-:Y:S02]  /*41a0*/  LEA.HI.X.SX32 R217, R15, R18.reuse, 0x2, P1 ;  /* 0x000000120fd97211 */ /* 0x080fe400008f16ff */
[----:B------:R-:W-:Y:S02]  /*41b0*/  ISETP.NE.U32.AND P2, PT, R16, RZ, PT ;  /* 0x000000ff1000720c */ /* 0x000fe40003f45070 */
[-C--:B------:R-:W-:Y:S01]  /*41c0*/  LEA.HI.X.SX32 R15, R43, R18.reuse, 0x2, P0 ;  /* 0x000000122b0f7211 */ /* 0x080fe200000f16ff */
[----:B------:R-:W-:Y:S01]  /*41d0*/  VIADD R43, R3, UR8 ;  /* 0x00000008032b7c36 */ /* 0x000fe20008000000 */
[----:B------:R-:W-:-:S02]  /*41e0*/  LEA.HI.X.SX32 R219, R17, R18, 0x2, P6 ;  /* 0x0000001211db7211 */ /* 0x000fc400030f16ff */
[C---:B------:R-:W-:Y:S02]  /*41f0*/  LEA R16, P1, R47.reuse, R52, 0x2 ;  /* 0x000000342f107211 */ /* 0x040fe400078210ff */
[----:B------:R-:W-:Y:S01]  /*4200*/  LOP3.LUT R113, R0, 0xa, RZ, 0xfc, !PT ;  /* 0x0000000a00717812 */ /* 0x000fe200078efcff */
[----:B------:R-:W-:Y:S01]  /*4210*/  @!PT LDS RZ, [RZ] ;  /* 0x00000000fffff984 */ /* 0x000fe20000000800 */
[----:B------:R-:W-:Y:S01]  /*4220*/  @!PT LDS RZ, [RZ] ;  /* 0x00000000fffff984 */ /* 0x000fe20000000800 */
[----:B------:R-:W-:Y:S01]  /*4230*/  @!PT LDS RZ, [RZ] ;  /* 0x00000000fffff984 */ /* 0x000fe20000000800 */
[----:B------:R-:W-:Y:S01]  /*4240*/  LDGSTS.E [R43+0x10000], desc[UR10][R216.64], P5 ;  /* 0x10000000d82b7fae */ /* 0x000fe2000a92184a */
[----:B------:R-:W-:Y:S02]  /*4250*/  ISETP.GE.AND P6, PT, R238, R20, PT ;  /* 0x00000014ee00720c */ /* 0x000fe40003fc6270 */
[----:B------:R-:W-:Y:S01]  /*4260*/  LOP3.LUT R114, R0, 0x8, RZ, 0xfc, !PT ;  /* 0x0000000800727812 */ /* 0x000fe200078efcff */
[----:B------:R-:W-:Y:S01]  /*4270*/  LDGSTS.E [R43+0x10008], desc[UR10][R218.64], P3 ;  /* 0x10008000da2b7fae */ /* 0x000fe2000992184a */
[----:B------:R-:W-:Y:S01]  /*4280*/  LEA.HI.X.SX32 R17, R47, R18, 0x2, P1 ;  /* 0x000000122f117211 */ /* 0x000fe200008f16ff */
[----:B------:R-:W-:Y:S01]  /*4290*/  IMAD R47, R90, 0x2, R47 ;  /* 0x000000025a2f7824 */ /* 0x000fe200078e022f */
[----:B------:R-:W-:Y:S01]  /*42a0*/  ISETP.NE.U32.AND P0, PT, R22, RZ, PT ;  /* 0x000000ff1600720c */ /* 0x000fe20003f05070 */
[----:B------:R1:W-:Y:S01]  /*42b0*/  LDGSTS.E [R43+0x12000], desc[UR10][R14.64], P4 ;  /* 0x120000000e2b7fae */ /* 0x0003e2000a12184a */
[----:B------:R-:W-:-:S02]  /*42c0*/  SEL R22, R30, RZ, !P6 ;  /* 0x000000ff1e167207 */ /* 0x000fc40007000000 */
[-C--:B------:R-:W-:Y:S01]  /*42d0*/  ISETP.GE.AND P4, PT, R113, R20.reuse, PT ;  /* 0x000000147100720c */ /* 0x080fe20003f86270 */
[----:B------:R2:W-:Y:S01]  /*42e0*/  LDGSTS.E [R43+0x12008], desc[UR10][R16.64], P2 ;  /* 0x12008000102b7fae */ /* 0x0005e2000912184a */
[----:B------:R-:W-:Y:S02]  /*42f0*/  ISETP.GE.AND P3, PT, R114, R20, PT ;  /* 0x000000147200720c */ /* 0x000fe40003f66270 */
[----:B------:R-:W-:Y:S02]  /*4300*/  ISETP.NE.U32.AND P1, PT, R24, RZ, PT ;  /* 0x000000ff1800720c */ /* 0x000fe40003f25070 */
[----:B------:R-:W-:Y:S02]  /*4310*/  ISETP.NE.U32.AND P2, PT, R22, RZ, PT ;  /* 0x000000ff1600720c */ /* 0x000fe40003f45070 */
[C---:B------:R-:W-:Y:S02]  /*4320*/  SEL R24, R30.reuse, RZ, !P4 ;  /* 0x000000ff1e187207 */ /* 0x040fe40006000000 */
[----:B------:R-:W-:-:S02]  /*4330*/  SEL R22, R30, RZ, !P3 ;  /* 0x000000ff1e167207 */ /* 0x000fc40005800000 */
[-C--:B------:R-:W-:Y:S02]  /*4340*/  LEA R220, P4, R13, R52.reuse, 0x2 ;  /* 0x000000340ddc7211 */ /* 0x080fe400078810ff */
[----:B------:R-:W-:Y:S02]  /*4350*/  LOP3.LUT R113, R3, 0x10, RZ, 0x3c, !PT ;  /* 0x0000001003717812 */ /* 0x000fe400078e3cff */
[----:B------:R-:W-:Y:S02]  /*4360*/  ISETP.NE.U32.AND P5, PT, R26, RZ, PT ;  /* 0x000000ff1a00720c */ /* 0x000fe40003fa5070 */
[----:B------:R-:W-:Y:S02]  /*4370*/  LEA R214, P3, R25, R52, 0x2 ;  /* 0x0000003419d67211 */ /* 0x000fe400078610ff */
[-C--:B------:R-:W-:Y:S01]  /*4380*/  LEA.HI.X.SX32 R221, R13, R18.reuse, 0x2, P4 ;  /* 0x000000120ddd7211 */ /* 0x080fe200020f16ff */
[----:B------:R-:W-:Y:S01]  /*4390*/  VIADD R13, R113, UR8 ;  /* 0x00000008710d7c36 */ /* 0x000fe20008000000 */
[----:B------:R-:W-:-:S02]  /*43a0*/  LEA.HI.X.SX32 R215, R25, R18, 0x2, P3 ;  /* 0x0000001219d77211 */ /* 0x000fc400018f16ff */
[C---:B-1----:R-:W-:Y:S02]  /*43b0*/  LEA R14, P6, R47.reuse, R52, 0x2 ;  /* 0x000000342f0e7211 */ /* 0x042fe400078c10ff */
[----:B--2---:R-:W-:Y:S01]  /*43c0*/  LOP3.LUT R17, R0, 0xc, RZ, 0xfc, !PT ;  /* 0x0000000c00117812 */ /* 0x004fe200078efcff */
[----:B------:R-:W-:Y:S01]  /*43d0*/  LDGSTS.E [R13+0x10000], desc[UR10][R214.64], P0 ;  /* 0x10000000d60d7fae */ /* 0x000fe2000812184a */
[----:B------:R-:W-:Y:S01]  /*43e0*/  LEA.HI.X.SX32 R15, R47, R18, 0x2, P6 ;  /* 0x000000122f0f7211 */ /* 0x000fe200030f16ff */
[----:B------:R-:W-:Y:S01]  /*43f0*/  IMAD R47, R90, 0x2, R47 ;  /* 0x000000025a2f7824 */ /* 0x000fe200078e022f */
[-C--:B------:R-:W-:Y:S01]  /*4400*/  ISETP.GE.AND P0, PT, R237, R20.reuse, PT ;  /* 0x00000014ed00720c */ /* 0x080fe20003f06270 */
[----:B------:R-:W-:Y:S01]  /*4410*/  LDGSTS.E [R13+0x10008], desc[UR10][R220.64], P1 ;  /* 0x10008000dc0d7fae */ /* 0x000fe2000892184a */
[----:B------:R-:W-:Y:S02]  /*4420*/  ISETP.NE.U32.AND P3, PT, R22, RZ, PT ;  /* 0x000000ff1600720c */ /* 0x000fe40003f65070 */
[----:B------:R-:W-:Y:S01]  /*4430*/  SEL R16, R30, RZ, !P0 ;  /* 0x000000ff1e107207 */ /* 0x000fe20004000000 */
[----:B------:R1:W-:Y:S01]  /*4440*/  LDGSTS.E [R13+0x12000], desc[UR10][R14.64], P5 ;  /* 0x120000000e0d7fae */ /* 0x0003e2000a92184a */
[----:B------:R-:W-:-:S02]  /*4450*/  ISETP.GE.AND P5, PT, R239, R20, PT ;  /* 0x00000014ef00720c */ /* 0x000fc40003fa6270 */
[----:B------:R-:W-:Y:S02]  /*4460*/  ISETP.NE.U32.AND P0, PT, R16, RZ, PT ;  /* 0x000000ff1000720c */ /* 0x000fe40003f05070 */
[----:B------:R-:W-:Y:S02]  /*4470*/  SEL R22, R30, RZ, !P5 ;  /* 0x000000ff1e167207 */ /* 0x000fe40006800000 */
[----:B------:R-:W-:Y:S02]  /*4480*/  ISETP.GE.AND P1, PT, R17, R20, PT ;  /* 0x000000141100720c */ /* 0x000fe40003f26270 */
[----:B------:R-:W-:Y:S02]  /*4490*/  LEA R16, P5, R47, R52, 0x2 ;  /* 0x000000342f107211 */ /* 0x000fe400078a10ff */
[----:B------:R-:W-:Y:S02]  /*44a0*/  ISETP.NE.U32.AND P4, PT, R24, RZ, PT ;  /* 0x000000ff1800720c */ /* 0x000fe40003f85070 */
[----:B------:R-:W-:-:S02]  /*44b0*/  SEL R26, R30, RZ, !P1 ;  /* 0x000000ff1e1a7207 */ /* 0x000fc40004800000 */
[----:B------:R-:W-:Y:S02]  /*44c0*/  LOP3.LUT R113, R3, 0x20, RZ, 0x3c, !PT ;  /* 0x0000002003717812 */ /* 0x000fe400078e3cff */
[----:B------:R-:W-:Y:S01]  /*44d0*/  LEA.HI.X.SX32 R17, R47, R18, 0x2, P5 ;  /* 0x000000122f117211 */ /* 0x000fe200028f16ff */
[----:B------:R-:W-:Y:S01]  /*44e0*/  IMAD R47, R90, 0x2, R47 ;  /* 0x000000025a2f7824 */ /* 0x000fe200078e022f */
[-C--:B------:R-:W-:Y:S01]  /*44f0*/  LEA R24, P1, R19, R52.reuse, 0x2 ;  /* 0x0000003413187211 */ /* 0x080fe200078210ff */
[----:B------:R-:W-:Y:S01]  /*4500*/  VIADD R43, R113, UR8 ;  /* 0x00000008712b7c36 */ /* 0x000fe20008000000 */
[----:B------:R-:W-:Y:S01]  /*4510*/  ISETP.NE.U32.AND P5, PT, R22, RZ, PT ;  /* 0x000000ff1600720c */ /* 0x000fe20003fa5070 */
[----:B------:R2:W-:Y:S01]  /*4520*/  LDGSTS.E [R13+0x12008], desc[UR10][R16.64], P2 ;  /* 0x12008000100d7fae */ /* 0x0005e2000912184a */
[----:B-1----:R-:W-:Y:S02]  /*4530*/  LEA R14, P6, R11, R52, 0x2 ;  /* 0x000000340b0e7211 */ /* 0x002fe400078c10ff */
[----:B------:R-:W-:-:S02]  /*4540*/  LOP3.LUT R22, R0, 0xe, RZ, 0xfc, !PT ;  /* 0x0000000e00167812 */ /* 0x000fc400078efcff */
[-C--:B------:R-:W-:Y:S02]  /*4550*/  LEA.HI.X.SX32 R25, R19, R18.reuse, 0x2, P1 ;  /* 0x0000001213197211 */ /* 0x080fe400008f16ff */
[----:B------:R-:W-:Y:S02]  /*4560*/  LEA.HI.X.SX32 R15, R11, R18, 0x2, P6 ;  /* 0x000000120b0f7211 */ /* 0x000fe400030f16ff */
[-C--:B------:R-:W-:Y:S01]  /*4570*/  ISETP.GE.AND P2, PT, R22, R20.reuse, PT ;  /* 0x000000141600720c */ /* 0x080fe20003f46270 */
[----:B------:R1:W-:Y:S01]  /*4580*/  LDGSTS.E [R43+0x10000], desc[UR10][R24.64], P3 ;  /* 0x10000000182b7fae */ /* 0x0003e2000992184a */
[----:B------:R-:W-:Y:S01]  /*4590*/  ISETP.GE.AND P3, PT, R234, R20, PT ;  /* 0x00000014ea00720c */ /* 0x000fe20003f66270 */
[----:B--2---:R-:W-:Y:S01]  /*45a0*/  IMAD R13, R90, 0x2, R47 ;  /* 0x000000025a0d7824 */ /* 0x004fe200078e022f */
[----:B------:R-:W-:Y:S01]  /*45b0*/  SEL R22, R30, RZ, !P2 ;  /* 0x000000ff1e167207 */ /* 0x000fe20005000000 */
[----:B------:R2:W-:Y:S01]  /*45c0*/  LDGSTS.E [R43+0x10008], desc[UR10][R14.64], P4 ;  /* 0x100080000e2b7fae */ /* 0x0005e2000a12184a */
[----:B------:R-:W-:-:S02]  /*45d0*/  LEA R16, P2, R47, R52, 0x2 ;  /* 0x000000342f107211 */ /* 0x000fc400078410ff */
[C---:B------:R-:W-:Y:S02]  /*45e0*/  LOP3.LUT R113, R0.reuse, 0x12, RZ, 0xfc, !PT ;  /* 0x0000001200717812 */ /* 0x040fe400078efcff */
[----:B------:R-:W-:Y:S02]  /*45f0*/  LEA.HI.X.SX32 R17, R47, R18, 0x2, P2 ;  /* 0x000000122f117211 */ /* 0x000fe400010f16ff */
[----:B------:R-:W-:Y:S02]  /*4600*/  LOP3.LUT R114, R0, 0x10, RZ, 0xfc, !PT ;  /* 0x0000001000727812 */ /* 0x000fe400078efcff */
[----:B------:R-:W-:Y:S01]  /*4610*/  ISETP.GE.AND P4, PT, R240, R20, PT ;  /* 0x00000014f000720c */ /* 0x000fe20003f86270 */
[----:B------:R-:W-:Y:S01]  /*4620*/  LDGSTS.E [R43+0x12000], desc[UR10][R16.64], P0 ;  /* 0x12000000102b7fae */ /* 0x000fe2000812184a */
[----:B-1----:R-:W-:Y:S02]  /*4630*/  SEL R24, R30, RZ, !P3 ;  /* 0x000000ff1e187207 */ /* 0x002fe40005800000 */
[----:B--2---:R-:W-:-:S02]  /*4640*/  LEA R14, P6, R13, R52, 0x2 ;  /* 0x000000340d0e7211 */ /* 0x004fc400078c10ff */
[----:B------:R-:W-:Y:S02]  /*4650*/  ISETP.GE.AND P0, PT, R114, R20, PT ;  /* 0x000000147200720c */ /* 0x000fe40003f06270 */
[----:B------:R-:W-:Y:S01]  /*4660*/  LEA.HI.X.SX32 R15, R13, R18, 0x2, P6 ;  /* 0x000000120d0f7211 */ /* 0x000fe200030f16ff */
[----:B------:R-:W-:Y:S01]  /*4670*/  IMAD R13, R90, 0x2, R13 ;  /* 0x000000025a0d7824 */ /* 0x000fe200078e020d */
[----:B------:R-:W-:Y:S02]  /*4680*/  ISETP.NE.U32.AND P1, PT, R26, RZ, PT ;  /* 0x000000ff1a00720c */ /* 0x000fe40003f25070 */
[----:B------:R-:W-:Y:S01]  /*4690*/  SEL R25, R30, RZ, !P4 ;  /* 0x000000ff1e197207 */ /* 0x000fe20006000000 */
[----:B------:R1:W-:Y:S01]  /*46a0*/  LDGSTS.E [R43+0x12008], desc[UR10][R14.64], P5 ;  /* 0x120080000e2b7fae */ /* 0x0003e2000a92184a */
[----:B------:R-:W-:Y:S02]  /*46b0*/  ISETP.GE.AND P5, PT, R113, R20, PT ;  /* 0x000000147100720c */ /* 0x000fe40003fa6270 */
[----:B------:R-:W-:-:S02]  /*46c0*/  ISETP.NE.U32.AND P3, PT, R22, RZ, PT ;  /* 0x000000ff1600720c */ /* 0x000fc40003f65070 */
[----:B------:R-:W-:Y:S02]  /*46d0*/  ISETP.NE.U32.AND P4, PT, R24, RZ, PT ;  /* 0x000000ff1800720c */ /* 0x000fe40003f85070 */
[C---:B------:R-:W-:Y:S02]  /*46e0*/  SEL R26, R30.reuse, RZ, !P5 ;  /* 0x000000ff1e1a7207 */ /* 0x040fe40006800000 */
[----:B------:R-:W-:Y:S02]  /*46f0*/  SEL R22, R30, RZ, !P0 ;  /* 0x000000ff1e167207 */ /* 0x000fe40004000000 */
[-C--:B------:R-:W-:Y:S02]  /*4700*/  LEA R24, P5, R9, R52.reuse, 0x2 ;  /* 0x0000003409187211 */ /* 0x080fe400078a10ff */
[----:B-1----:R-:W-:Y:S02]  /*4710*/  LOP3.LUT R14, R3, 0x30, RZ, 0x3c, !PT ;  /* 0x00000030030e7812 */ /* 0x002fe400078e3cff */
[----:B------:R-:W-:-:S02]  /*4720*/  LEA R16, P0, R10, R52, 0x2 ;  /* 0x000000340a107211 */ /* 0x000fc400078010ff */
[----:B------:R-:W-:Y:S01]  /*4730*/  ISETP.NE.U32.AND P2, PT, R25, RZ, PT ;  /* 0x000000ff1900720c */ /* 0x000fe20003f45070 */
[----:B------:R-:W-:Y:S01]  /*4740*/  VIADD R47, R14, UR8 ;  /* 0x000000080e2f7c36 */ /* 0x000fe20008000000 */
[-C--:B------:R-:W-:Y:S02]  /*4750*/  LEA.HI.X.SX32 R25, R9, R18.reuse, 0x2, P5 ;  /* 0x0000001209197211 */ /* 0x080fe400028f16ff */
[----:B------:R-:W-:Y:S02]  /*4760*/  LEA.HI.X.SX32 R17, R10, R18, 0x2, P0 ;  /* 0x000000120a117211 */ /* 0x000fe400000f16ff */
[C---:B------:R-:W-:Y:S02]  /*4770*/  LEA R14, P5, R13.reuse, R52, 0x2 ;  /* 0x000000340d0e7211 */ /* 0x040fe400078a10ff */
[----:B------:R-:W-:Y:S01]  /*4780*/  ISETP.NE.U32.AND P0, PT, R22, RZ, PT ;  /* 0x000000ff1600720c */ /* 0x000fe20003f05070 */
[----:B------:R1:W-:Y:S01]  /*4790*/  LDGSTS.E [R47+0x10000], desc[UR10][R16.64], P1 ;  /* 0x10000000102f7fae */ /* 0x0003e2000892184a */
[----:B------:R-:W-:Y:S01]  /*47a0*/  LEA.HI.X.SX32 R15, R13, R18, 0x2, P5 ;  /* 0x000000120d0f7211 */ /* 0x000fe200028f16ff */
[----:B------:R-:W-:Y:S01]  /*47b0*/  IMAD R13, R90, 0x2, R13 ;  /* 0x000000025a0d7824 */ /* 0x000fe200078e020d */
[----:B------:R-:W-:Y:S01]  /*47c0*/  LOP3.LUT R113, R0, 0x14, RZ, 0xfc, !PT ;  /* 0x0000001400717812 */ /* 0x000fe200078efcff */
[----:B------:R2:W-:Y:S01]  /*47d0*/  LDGSTS.E [R47+0x10008], desc[UR10][R24.64], P3 ;  /* 0x10008000182f7fae */ /* 0x0005e2000992184a */
[----:B------:R-:W-:-:S02]  /*47e0*/  ISETP.GE.AND P3, PT, R231, R20, PT ;  /* 0x00000014e700720c */ /* 0x000fc40003f66270 */
[----:B------:R-:W-:Y:S01]  /*47f0*/  LOP3.LUT R114, R3, 0x40, RZ, 0x3c, !PT ;  /* 0x0000004003727812 */ /* 0x000fe200078e3cff */
[----:B------:R3:W-:Y:S01]  /*4800*/  LDGSTS.E [R47+0x12000], desc[UR10][R14.64], P4 ;  /* 0x120000000e2f7fae */ /* 0x0007e2000a12184a */
[----:B------:R-:W-:Y:S02]  /*4810*/  ISETP.GE.AND P4, PT, R241, R20, PT ;  /* 0x00000014f100720c */ /* 0x000fe40003f86270 */
[----:B------:R-:W-:Y:S01]  /*4820*/  ISETP.NE.U32.AND P1, PT, R26, RZ, PT ;  /* 0x000000ff1a00720c */ /* 0x000fe20003f25070 */
[----:B------:R-:W-:Y:S01]  /*4830*/  VIADD R49, R114, UR8 ;  /* 0x0000000872317c36 */ /* 0x000fe20008000000 */
[C---:B-1----:R-:W-:Y:S02]  /*4840*/  SEL R17, R30.reuse, RZ, !P3 ;  /* 0x000000ff1e117207 */ /* 0x042fe40005800000 */
[----:B------:R-:W-:Y:S02]  /*4850*/  LEA R16, P5, R13, R52, 0x2 ;  /* 0x000000340d107211 */ /* 0x000fe400078a10ff */
[----:B------:R-:W-:-:S02]  /*4860*/  SEL R22, R30, RZ, !P4 ;  /* 0x000000ff1e167207 */ /* 0x000fc40006000000 */
[----:B------:R-:W-:Y:S02]  /*4870*/  ISETP.NE.U32.AND P4, PT, R17, RZ, PT ;  /* 0x000000ff1100720c */ /* 0x000fe40003f85070 */
[----:B------:R-:W-:Y:S01]  /*4880*/  LEA.HI.X.SX32 R17, R13, R18, 0x2, P5 ;  /* 0x000000120d117211 */ /* 0x000fe200028f16ff */
[----:B------:R-:W-:Y:S01]  /*4890*/  IMAD R13, R90, 0x2, R13 ;  /* 0x000000025a0d7824 */ /* 0x000fe200078e020d */
[-C--:B------:R-:W-:Y:S02]  /*48a0*/  ISETP.GE.AND P3, PT, R113, R20.reuse, PT ;  /* 0x000000147100720c */ /* 0x080fe40003f66270 */
[----:B------:R-:W-:Y:S01]  /*48b0*/  LOP3.LUT R113, R0, 0x16, RZ, 0xfc, !PT ;  /* 0x0000001600717812 */ /* 0x000fe200078efcff */
[----:B------:R1:W-:Y:S01]  /*48c0*/  LDGSTS.E [R47+0x12008], desc[UR10][R16.64], P2 ;  /* 0x12008000102f7fae */ /* 0x0003e2000912184a */
[----:B--2---:R-:W-:Y:S01]  /*48d0*/  SEL R24, R30, RZ, !P3 ;  /* 0x000000ff1e187207 */ /* 0x004fe20005800000 */
[----:B------:R-:W-:Y:S01]  /*48e0*/  IMAD R43, R90, 0x2, R13 ;  /* 0x000000025a2b7824 */ /* 0x000fe200078e020d */
[----:B------:R-:W-:-:S02]  /*48f0*/  ISETP.GE.AND P2, PT, R113, R20, PT ;  /* 0x000000147100720c */ /* 0x000fc40003f46270 */
[----:B------:R-:W-:Y:S02]  /*4900*/  ISETP.NE.U32.AND P5, PT, R22, RZ, PT ;  /* 0x000000ff1600720c */ /* 0x000fe40003fa5070 */
[----:B---3--:R-:W-:Y:S02]  /*4910*/  LEA R14, P3, R8, R52, 0x2 ;  /* 0x00000034080e7211 */ /* 0x008fe400078610ff */
[----:B------:R-:W-:Y:S02]  /*4920*/  SEL R22, R30, RZ, !P2 ;  /* 0x000000ff1e167207 */ /* 0x000fe40005000000 */
[----:B------:R-:W-:Y:S02]  /*4930*/  LEA.HI.X.SX32 R15, R8, R18, 0x2, P3 ;  /* 0x00000012080f7211 */ /* 0x000fe400018f16ff */
[C---:B-1----:R-:W-:Y:S02]  /*4940*/  LEA R16, P2, R7.reuse, R52, 0x2 ;  /* 0x0000003407107211 */ /* 0x042fe400078410ff */
[----:B------:R-:W-:Y:S01]  /*4950*/  ISETP.NE.U32.AND P3, PT, R24, RZ, PT ;  /* 0x000000ff1800720c */ /* 0x000fe20003f65070 */
[----:B------:R1:W-:Y:S01]  /*4960*/  LDGSTS.E [R49+0x10000], desc[UR10][R14.64], P0 ;  /* 0x100000000e317fae */ /* 0x0003e2000812184a */
[----:B------:R-:W-:-:S02]  /*4970*/  LEA.HI.X.SX32 R17, R7, R18, 0x2, P2 ;  /* 0x0000001207117211 */ /* 0x000fc400010f16ff */
[C---:B------:R-:W-:Y:S02]  /*4980*/  LEA R24, P2, R13.reuse, R52, 0x2 ;  /* 0x000000340d187211 */ /* 0x040fe400078410ff */
[----:B------:R-:W-:Y:S01]  /*4990*/  ISETP.GE.AND P0, PT, R242, R20, PT ;  /* 0x00000014f200720c */ /* 0x000fe20003f06270 */
[----:B------:R-:W-:Y:S01]  /*49a0*/  LDGSTS.E [R49+0x10008], desc[UR10][R16.64], P1 ;  /* 0x1000800010317fae */ /* 0x000fe2000892184a */
[----:B------:R-:W-:Y:S02]  /*49b0*/  LEA.HI.X.SX32 R25, R13, R18, 0x2, P2 ;  /* 0x000000120d197211 */ /* 0x000fe400010f16ff */
[----:B------:R-:W-:Y:S02]  /*49c0*/  SEL R26, R30, RZ, !P0 ;  /* 0x000000ff1e1a7207 */ /* 0x000fe40004000000 */
[----:B------:R-:W-:Y:S01]  /*49d0*/  ISETP.GE.AND P0, PT, R243, R20, PT ;  /* 0x00000014f300720c */ /* 0x000fe20003f06270 */
[----:B------:R-:W-:Y:S01]  /*49e0*/  LDGSTS.E [R49+0x12000], desc[UR10][R24.64], P4 ;  /* 0x1200000018317fae */ /* 0x000fe2000a12184a */
[----:B-1----:R-:W-:-:S02]  /*49f0*/  LEA R14, P2, R43, R52, 0x2 ;  /* 0x000000342b0e7211 */ /* 0x002fc400078410ff */
[----:B------:R-:W-:Y:S02]  /*4a00*/  ISETP.GE.AND P4, PT, R229, R20, PT ;  /* 0x00000014e500720c */ /* 0x000fe40003f86270 */
[----:B------:R-:W-:Y:S01]  /*4a10*/  LEA.HI.X.SX32 R15, R43, R18, 0x2, P2 ;  /* 0x000000122b0f7211 */ /* 0x000fe200010f16ff */
[----:B------:R-:W-:Y:S01]  /*4a20*/  IMAD R43, R90, 0x2, R43 ;  /* 0x000000025a2b7824 */ /* 0x000fe200078e022b */
[----:B------:R-:W-:Y:S02]  /*4a30*/  SEL R28, R30, RZ, !P0 ;  /* 0x000000ff1e1c7207 */ /* 0x000fe40004000000 */
[----:B------:R-:W-:Y:S01]  /*4a40*/  ISETP.NE.U32.AND P0, PT, R22, RZ, PT ;  /* 0x000000ff1600720c */ /* 0x000fe20003f05070 */
[----:B------:R1:W-:Y:S01]  /*4a50*/  LDGSTS.E [R49+0x12008], desc[UR10][R14.64], P5 ;  /* 0x120080000e317fae */ /* 0x0003e2000a92184a */
[----:B------:R-:W-:Y:S01]  /*4a60*/  ISETP.GE.AND P5, PT, R230, R20, PT ;  /* 0x00000014e600720c */ /* 0x000fe20003fa6270 */
[----:B------:R-:W-:Y:S01]  /*4a70*/  IMAD R13, R90, 0x2, R43 ;  /* 0x000000025a0d7824 */ /* 0x000fe200078e022b */
[----:B------:R-:W-:-:S02]  /*4a80*/  SEL R22, R30, RZ, !P4 ;  /* 0x000000ff1e167207 */ /* 0x000fc40006000000 */
[----:B------:R-:W-:Y:S02]  /*4a90*/  ISETP.GE.AND P4, PT, R244, R20, PT ;  /* 0x00000014f400720c */ /* 0x000fe40003f86270 */
[----:B------:R-:W-:Y:S02]  /*4aa0*/  SEL R114, R30, RZ, !P5 ;  /* 0x000000ff1e727207 */ /* 0x000fe40006800000 */
[-C--:B------:R-:W-:Y:S02]  /*4ab0*/  LEA R48, P5, R43, R52.reuse, 0x2 ;  /* 0x000000342b307211 */ /* 0x080fe400078a10ff */
[----:B------:R-:W-:Y:S01]  /*4ac0*/  LEA R46, P6, R13, R52, 0x2 ;  /* 0x000000340d2e7211 */ /* 0x000fe200078c10ff */
[----:B-1----:R-:W-:Y:S01]  /*4ad0*/  IMAD R15, R90, 0x2, R13 ;  /* 0x000000025a0f7824 */ /* 0x002fe200078e020d */
[----:B------:R-:W-:Y:S02]  /*4ae0*/  SEL R115, R30, RZ, !P4 ;  /* 0x000000ff1e737207 */ /* 0x000fe40006000000 */
[----:B------:R-:W-:-:S02]  /*4af0*/  LEA.HI.X.SX32 R49, R43, R18, 0x2, P5 ;  /* 0x000000122b317211 */ /* 0x000fc400028f16ff */
[----:B------:R-:W-:Y:S02]  /*4b00*/  LEA R40, P4, R41, R52, 0x2 ;  /* 0x0000003429287211 */ /* 0x000fe400078810ff */
[----:B------:R-:W-:Y:S01]  /*4b10*/  LEA.HI.X.SX32 R47, R13, R18, 0x2, P6 ;  /* 0x000000120d2f7211 */ /* 0x000fe200030f16ff */
[C---:B------:R-:W-:Y:S01]  /*4b20*/  IMAD R13, R90.reuse, 0x2, R15 ;  /* 0x000000025a0d7824 */ /* 0x040fe200078e020f */
[----:B------:R-:W-:Y:S02]  /*4b30*/  LEA R42, P5, R39, R52, 0x2 ;  /* 0x00000034272a7211 */ /* 0x000fe400078a10ff */
[----:B------:R-:W-:Y:S01]  /*4b40*/  LEA.HI.X.SX32 R41, R41, R18, 0x2, P4 ;  /* 0x0000001229297211 */ /* 0x000fe200020f16ff */
[----:B------:R-:W-:Y:S01]  /*4b50*/  IMAD R51, R90, 0x2, R13 ;  /* 0x000000025a337824 */ /* 0x000fe200078e020d */
[----:B------:R-:W-:Y:S02]  /*4b60*/  LEA R38, P4, R15, R52, 0x2 ;  /* 0x000000340f267211 */ /* 0x000fe400078810ff */
[----:B------:R-:W-:-:S02]  /*4b70*/  LEA.HI.X.SX32 R43, R39, R18, 0x2, P5 ;  /* 0x00000012272b7211 */ /* 0x000fc400028f16ff */
[----:B------:R-:W-:Y:S02]  /*4b80*/  LEA R14, P5, R13, R52, 0x2 ;  /* 0x000000340d0e7211 */ /* 0x000fe400078a10ff */
[-C--:B------:R-:W-:Y:S02]  /*4b90*/  LEA.HI.X.SX32 R39, R15, R18.reuse, 0x2, P4 ;  /* 0x000000120f277211 */ /* 0x080fe400020f16ff */
[----:B------:R-:W-:Y:S01]  /*4ba0*/  LEA.HI.X.SX32 R15, R13, R18, 0x2, P5 ;  /* 0x000000120d0f7211 */ /* 0x000fe200028f16ff */
[----:B------:R-:W-:Y:S01]  /*4bb0*/  IMAD R13, R90, 0x2, R51 ;  /* 0x000000025a0d7824 */ /* 0x000fe200078e0233 */
[----:B------:R-:W-:Y:S02]  /*4bc0*/  ISETP.NE.U32.AND P1, PT, R26, RZ, PT ;  /* 0x000000ff1a00720c */ /* 0x000fe40003f25070 */
[-C--:B------:R-:W-:Y:S02]  /*4bd0*/  LEA R24, P5, R27, R52.reuse, 0x2 ;  /* 0x000000341b187211 */ /* 0x080fe400078a10ff */
[----:B------:R-:W-:-:S02]  /*4be0*/  LEA R16, P4, R29, R52, 0x2 ;  /* 0x000000341d107211 */ /* 0x000fc400078810ff */
[----:B------:R-:W-:Y:S02]  /*4bf0*/  LEA R26, P6, R51, R52, 0x2 ;  /* 0x00000034331a7211 */ /* 0x000fe400078c10ff */
[-C--:B------:R-:W-:Y:S02]  /*4c00*/  LEA.HI.X.SX32 R25, R27, R18.reuse, 0x2, P5 ;  /* 0x000000121b197211 */ /* 0x080fe400028f16ff */
[----:B------:R-:W-:Y:S02]  /*4c10*/  ISETP.NE.U32.AND P2, PT, R28, RZ, PT ;  /* 0x000000ff1c00720c */ /* 0x000fe40003f45070 */
[-C--:B------:R-:W-:Y:S02]  /*4c20*/  LEA.HI.X.SX32 R17, R29, R18.reuse, 0x2, P4 ;  /* 0x000000121d117211 */ /* 0x080fe400020f16ff */
[----:B------:R-:W-:Y:S02]  /*4c30*/  LOP3.LUT R113, R3, 0x50, RZ, 0x3c, !PT ;  /* 0x0000005003717812 */ /* 0x000fe400078e3cff */
[----:B------:R-:W-:-:S02]  /*4c40*/  LEA.HI.X.SX32 R27, R51, R18, 0x2, P6 ;  /* 0x00000012331b7211 */ /* 0x000fc400030f16ff */
[CC--:B------:R-:W-:Y:S01]  /*4c50*/  LEA R50, P4, R6.reuse, R52.reuse, 0x2 ;  /* 0x0000003406327211 */ /* 0x0c0fe200078810ff */
[----:B------:R-:W-:Y:S01]  /*4c60*/  VIADD R113, R113, UR8 ;  /* 0x0000000871717c36 */ /* 0x000fe20008000000 */
[-C--:B------:R-:W-:Y:S02]  /*4c70*/  LEA R28, P6, R13, R52.reuse, 0x2 ;  /* 0x000000340d1c7211 */ /* 0x080fe400078c10ff */
[C---:B------:R-:W-:Y:S02]  /*4c80*/  LEA R52, P5, R5.reuse, R52, 0x2 ;  /* 0x0000003405347211 */ /* 0x040fe400078a10ff */
[-C--:B------:R-:W-:Y:S02]  /*4c90*/  LEA.HI.X.SX32 R51, R6, R18.reuse, 0x2, P4 ;  /* 0x0000001206337211 */ /* 0x080fe400020f16ff */
[----:B------:R-:W-:Y:S02]  /*4ca0*/  LEA.HI.X.SX32 R53, R5, R18, 0x2, P5 ;  /* 0x0000001205357211 */ /* 0x000fe400028f16ff */
[----:B------:R-:W-:Y:S01]  /*4cb0*/  ISETP.GE.AND P5, PT, R245, R20, PT ;  /* 0x00000014f500720c */ /* 0x000fe20003fa6270 */
[----:B------:R-:W-:Y:S01]  /*4cc0*/  LDGSTS.E [R113+0x10000], desc[UR10][R50.64], P3 ;  /* 0x1000000032717fae */ /* 0x000fe2000992184a */
[----:B------:R-:W-:-:S02]  /*4cd0*/  ISETP.NE.U32.AND P4, PT, R22, RZ, PT ;  /* 0x000000ff1600720c */ /* 0x000fc40003f85070 */
[----:B------:R-:W-:Y:S01]  /*4ce0*/  LEA.HI.X.SX32 R29, R13, R18, 0x2, P6 ;  /* 0x000000120d1d7211 */ /* 0x000fe200030f16ff */
[----:B------:R-:W-:Y:S01]  /*4cf0*/  LDGSTS.E [R113+0x10008], desc[UR10][R52.64], P0 ;  /* 0x1000800034717fae */ /* 0x000fe2000812184a */
[----:B------:R-:W-:Y:S02]  /*4d00*/  SEL R13, R30, RZ, !P5 ;  /* 0x000000ff1e0d7207 */ /* 0x000fe40006800000 */
[----:B------:R-:W-:Y:S01]  /*4d10*/  LOP3.LUT R116, R3, 0x60, RZ, 0x3c, !PT ;  /* 0x0000006003747812 */ /* 0x000fe200078e3cff */
[----:B------:R-:W-:Y:S01]  /*4d20*/  LDGSTS.E [R113+0x12000], desc[UR10][R48.64], P1 ;  /* 0x1200000030717fae */ /* 0x000fe2000892184a */
[----:B------:R-:W-:Y:S02]  /*4d30*/  ISETP.GE.AND P1, PT, R232, R20, PT ;  /* 0x00000014e800720c */ /* 0x000fe40003f26270 */
[----:B------:R-:W-:Y:S01]  /*4d40*/  ISETP.NE.U32.AND P3, PT, R114, RZ, PT ;  /* 0x000000ff7200720c */ /* 0x000fe20003f65070 */
[----:B------:R1:W-:Y:S01]  /*4d50*/  LDGSTS.E [R113+0x12008], desc[UR10][R46.64], P2 ;  /* 0x120080002e717fae */ /* 0x0003e2000912184a */
[----:B------:R-:W-:-:S02]  /*4d60*/  SEL R18, R30, RZ, !P1 ;  /* 0x000000ff1e127207 */ /* 0x000fc40004800000 */
[-C--:B------:R-:W-:Y:S02]  /*4d70*/  ISETP.GE.AND P6, PT, R246, R20.reuse, PT ;  /* 0x00000014f600720c */ /* 0x080fe40003fc6270 */
[----:B------:R-:W-:Y:S01]  /*4d80*/  ISETP.NE.U32.AND P0, PT, R13, RZ, PT ;  /* 0x000000ff0d00720c */ /* 0x000fe20003f05070 */
[----:B------:R-:W-:Y:S01]  /*4d90*/  VIADD R13, R116, UR8 ;  /* 0x00000008740d7c36 */ /* 0x000fe20008000000 */
[----:B------:R-:W-:Y:S02]  /*4da0*/  ISETP.NE.U32.AND P1, PT, R18, RZ, PT ;  /* 0x000000ff1200720c */ /* 0x000fe40003f25070 */
[----:B------:R-:W-:Y:S02]  /*4db0*/  ISETP.NE.U32.AND P5, PT, R115, RZ, PT ;  /* 0x000000ff7300720c */ /* 0x000fe40003fa5070 */
[----:B------:R-:W-:Y:S01]  /*4dc0*/  SEL R18, R30, RZ, !P6 ;  /* 0x000000ff1e127207 */ /* 0x000fe20007000000 */
[----:B------:R-:W-:Y:S01]  /*4dd0*/  LDGSTS.E [R13+0x10000], desc[UR10][R40.64], P4 ;  /* 0x10000000280d7fae */ /* 0x000fe2000a12184a */
[----:B------:R-:W-:-:S02]  /*4de0*/  ISETP.GE.AND P2, PT, R233, R20, PT ;  /* 0x00000014e900720c */ /* 0x000fc40003f46270 */
[----:B------:R-:W-:Y:S01]  /*4df0*/  ISETP.NE.U32.AND P4, PT, R18, RZ, PT ;  /* 0x000000ff1200720c */ /* 0x000fe20003f85070 */
[C---:B------:R-:W-:Y:S01]  /*4e00*/  IMAD R18, R117.reuse, R91, RZ ;  /* 0x0000005b75127224 */ /* 0x040fe200078e02ff */
[----:B------:R2:W-:Y:S01]  /*4e10*/  LDGSTS.E [R13+0x10008], desc[UR10][R42.64], P3 ;  /* 0x100080002a0d7fae */ /* 0x0005e2000992184a */
[----:B------:R-:W-:Y:S02]  /*4e20*/  SEL R22, R30, RZ, !P2 ;  /* 0x000000ff1e167207 */ /* 0x000fe40005000000 */
[-C--:B------:R-:W-:Y:S02]  /*4e30*/  ISETP.GE.AND P6, PT, R117, R20.reuse, PT ;  /* 0x000000147500720c */ /* 0x080fe40003fc6270 */
[----:B------:R-:W-:Y:S01]  /*4e40*/  LEA R226, P3, R18, UR4, 0x2 ;  /* 0x0000000412e27c11 */ /* 0x000fe2000f8610ff */
[----:B------:R-:W-:Y:S01]  /*4e50*/  ULDC UR4, c[0x0][0x240] ;  /* 0x0000900000047ab9 */ /* 0x000fe20000000800 */
[----:B------:R3:W-:Y:S01]  /*4e60*/  LDGSTS.E [R13+0x12000], desc[UR10][R38.64], P5 ;  /* 0x12000000260d7fae */ /* 0x0007e2000a92184a */
[----:B------:R-:W-:Y:S01]  /*4e70*/  ISETP.GE.AND P5, PT, R247, R20, PT ;  /* 0x00000014f700720c */ /* 0x000fe20003fa6270 */
[----:B-1----:R-:W-:Y:S01]  /*4e80*/  IMAD R113, R98, UR4, RZ ;  /* 0x0000000462717c24 */ /* 0x002fe2000f8e02ff */
[----:B------:R-:W-:Y:S01]  /*4e90*/  ISETP.NE.U32.AND P2, PT, R22, RZ, PT ;  /* 0x000000ff1600720c */ /* 0x000fe20003f45070 */
[----:B------:R-:W-:Y:S01]  /*4ea0*/  IMAD R115, R103, UR4, RZ ;  /* 0x0000000467737c24 */ /* 0x000fe2000f8e02ff */
[----:B------:R-:W-:Y:S01]  /*4eb0*/  LEA.HI.X.SX32 R18, R18, UR5, 0x2, P3 ;  /* 0x0000000512127c11 */ /* 0x000fe200098f16ff */
[----:B--2---:R-:W-:Y:S01]  /*4ec0*/  IMAD R43, R86, UR4, RZ ;  /* 0x00000004562b7c24 */ /* 0x004fe2000f8e02ff */
[----:B------:R-:W-:Y:S01]  /*4ed0*/  SEL R22, R30, RZ, !P6 ;  /* 0x000000ff1e167207 */ /* 0x000fe20007000000 */
[----:B------:R-:W-:Y:S01]  /*4ee0*/  IMAD R51, R112, UR4, RZ ;  /* 0x0000000470337c24 */ /* 0x000fe2000f8e02ff */
[----:B------:R-:W-:Y:S01]  /*4ef0*/  SEL R30, R30, RZ, !P5 ;  /* 0x000000ff1e1e7207 */ /* 0x000fe20006800000 */
[----:B------:R-:W-:Y:S01]  /*4f00*/  IMAD R105, R105, UR4, RZ ;  /* 0x0000000469697c24 */ /* 0x000fe2000f8e02ff */
[-C--:B------:R-:W-:Y:S01]  /*4f10*/  LEA R212, P3, R43, R226.reuse, 0x2 ;  /* 0x000000e22bd47211 */ /* 0x080fe200078610ff */
[----:B------:R-:W-:Y:S01]  /*4f20*/  IMAD R41, R106, UR4, RZ ;  /* 0x000000046a297c24 */ /* 0x000fe2000f8e02ff */
[----:B------:R-:W-:Y:S01]  /*4f30*/  LEA R112, P5, R113, R226, 0x2 ;  /* 0x000000e271707211 */ /* 0x000fe200078a10ff */
[----:B------:R-:W-:Y:S01]  /*4f40*/  IMAD R107, R107, UR4, RZ ;  /* 0x000000046b6b7c24 */ /* 0x000fe2000f8e02ff */
[----:B------:R-:W-:Y:S01]  /*4f50*/  LEA.HI.X.SX32 R213, R43, R18, 0x2, P3 ;  /* 0x000000122bd57211 */ /* 0x000fe200018f16ff */
[----:B------:R-:W-:Y:S01]  /*4f60*/  IMAD R53, R108, UR4, RZ ;  /* 0x000000046c357c24 */ /* 0x000fe2000f8e02ff */
[----:B------:R-:W-:Y:S01]  /*4f70*/  LEA R116, P3, R115, R226, 0x2 ;  /* 0x000000e273747211 */ /* 0x000fe200078610ff */
[----:B------:R-:W-:Y:S01]  /*4f80*/  IMAD R109, R109, UR4, RZ ;  /* 0x000000046d6d7c24 */ /* 0x000fe2000f8e02ff */
[----:B------:R-:W-:Y:S01]  /*4f90*/  LEA.HI.X.SX32 R113, R113, R18, 0x2, P5 ;  /* 0x0000001271717211 */ /* 0x000fe200028f16ff */
[----:B------:R-:W-:Y:S01]  /*4fa0*/  IMAD R103, R102, UR4, RZ ;  /* 0x0000000466677c24 */ /* 0x000fe2000f8e02ff */
[----:B------:R-:W-:Y:S01]  /*4fb0*/  LEA R114, P5, R105, R226, 0x2 ;  /* 0x000000e269727211 */ /* 0x000fe200078a10ff */
[----:B------:R-:W-:Y:S01]  /*4fc0*/  IMAD R110, R110, UR4, RZ ;  /* 0x000000046e6e7c24 */ /* 0x000fe2000f8e02ff */
[-C--:B------:R-:W-:Y:S01]  /*4fd0*/  LEA.HI.X.SX32 R117, R115, R18.reuse, 0x2, P3 ;  /* 0x0000001273757211 */ /* 0x080fe200018f16ff */
[----:B------:R-:W-:Y:S01]  /*4fe0*/  IMAD R95, R95, UR4, RZ ;  /* 0x000000045f5f7c24 */ /* 0x000fe2000f8e02ff */
[----:B------:R-:W-:Y:S01]  /*4ff0*/  LEA.HI.X.SX32 R115, R105, R18, 0x2, P5 ;  /* 0x0000001269737211 */ /* 0x000fe200028f16ff */
[----:B------:R-:W-:Y:S01]  /*5000*/  IMAD R111, R111, UR4, RZ ;  /* 0x000000046f6f7c24 */ /* 0x000fe2000f8e02ff */
[-C--:B------:R-:W-:Y:S01]  /*5010*/  LEA R224, P5, R41, R226.reuse, 0x2 ;  /* 0x000000e229e07211 */ /* 0x080fe200078a10ff */
[----:B------:R-:W-:Y:S01]  /*5020*/  IMAD R99, R99, UR4, RZ ;  /* 0x0000000463637c24 */ /* 0x000fe2000f8e02ff */
[----:B------:R-:W-:Y:S01]  /*5030*/  LEA R222, P3, R103, R226, 0x2 ;  /* 0x000000e267de7211 */ /* 0x000fe200078610ff */
[----:B---3--:R-:W-:Y:S01]  /*5040*/  IMAD R39, R96, UR4, RZ ;  /* 0x0000000460277c24 */ /* 0x008fe2000f8e02ff */
        /* <DEDUP_REMOVED lines=44> */
[CC--:B------:R-:W-:Y:S01]  /*5310*/  LEA R198, P3, R100.reuse, R226.reuse, 0x2 ;  /* 0x000000e264c67211 */ /* 0x0c0fe200078610ff */
        /* <DEDUP_REMOVED lines=24> */
[----:B------:R1:W-:Y:S01]  /*54a0*/  LDGSTS.E [R13+0x12008], desc[UR10][R14.64], P0 ;  /* 0x120080000e0d7fae */ /* 0x0003e2000812184a */
[----:B------:R-:W-:Y:S01]  /*54b0*/  LEA R168, P5, R74, R226, 0x2 ;  /* 0x000000e24aa87211 */ /* 0x000fe200078a10ff */
[----:B------:R-:W-:Y:S01]  /*54c0*/  IMAD R36, R36, UR4, RZ ;  /* 0x0000000424247c24 */ /* 0x000fe2000f8e02ff */
[-C--:B------:R-:W-:Y:S01]  /*54d0*/  LEA.HI.X.SX32 R187, R104, R18.reuse, 0x2, P3 ;  /* 0x0000001268bb7211 */ /* 0x080fe200018f16ff */
[----:B------:R-:W-:Y:S01]  /*54e0*/  IMAD R34, R34, UR4, RZ ;  /* 0x0000000422227c24 */ /* 0x000fe2000f8e02ff */
[----:B------:R-:W-:Y:S01]  /*54f0*/  LEA.HI.X.SX32 R169, R74, R18, 0x2, P5 ;  /* 0x000000124aa97211 */ /* 0x000fe200028f16ff */
[----:B------:R-:W-:Y:S01]  /*5500*/  IMAD R32, R32, UR4, RZ ;  /* 0x0000000420207c24 */ /* 0x000fe2000f8e02ff */
[----:B------:R-:W-:-:S02]  /*5510*/  LEA R182, P3, R38, R226, 0x2 ;  /* 0x000000e226b67211 */ /* 0x000fc400078610ff */
[----:B------:R-:W-:Y:S02]  /*5520*/  CS2R R74, SRZ ;  /* 0x00000000004a7805 */ /* 0x000fe4000001ff00 */
[----:B------:R-:W-:Y:S02]  /*5530*/  LEA R164, P5, R72, R226, 0x2 ;  /* 0x000000e248a47211 */ /* 0x000fe400078a10ff */
[----:B------:R-:W-:Y:S02]  /*5540*/  CS2R R76, SRZ ;  /* 0x00000000004c7805 */ /* 0x000fe4000001ff00 */
[-C--:B------:R-:W-:Y:S01]  /*5550*/  LEA.HI.X.SX32 R183, R38, R18.reuse, 0x2, P3 ;  /* 0x0000001226b77211 */ /* 0x080fe200018f16ff */
[----:B------:R-:W-:Y:S01]  /*5560*/  IMAD R38, R66, UR4, RZ ;  /* 0x0000000442267c24 */ /* 0x000fe2000f8e02ff */
[----:B------:R-:W-:Y:S01]  /*5570*/  LEA.HI.X.SX32 R165, R72, R18, 0x2, P5 ;  /* 0x0000001248a57211 */ /* 0x000fe200028f16ff */
[----:B-1----:R-:W-:Y:S01]  /*5580*/  VIADD R13, R249, UR8 ;  /* 0x00000008f90d7c36 */ /* 0x002fe20008000000 */
[----:B------:R-:W-:-:S02]  /*5590*/  LEA R178, P3, R50, R226, 0x2 ;  /* 0x000000e232b27211 */ /* 0x000fc400078610ff */
[----:B------:R-:W-:Y:S02]  /*55a0*/  CS2R R72, SRZ ;  /* 0x0000000000487805 */ /* 0x000fe4000001ff00 */
[----:B------:R-:W-:Y:S02]  /*55b0*/  LEA R160, P5, R70, R226, 0x2 ;  /* 0x000000e246a07211 */ /* 0x000fe400078a10ff */
[----:B------:R-:W-:Y:S02]  /*55c0*/  CS2R R78, SRZ ;  /* 0x00000000004e7805 */ /* 0x000fe4000001ff00 */
[-C--:B------:R-:W-:Y:S01]  /*55d0*/  LEA.HI.X.SX32 R179, R50, R18.reuse, 0x2, P3 ;  /* 0x0000001232b37211 */ /* 0x080fe200018f16ff */
[----:B------:R-:W-:Y:S01]  /*55e0*/  IMAD R50, R65, UR4, RZ ;  /* 0x0000000441327c24 */ /* 0x000fe2000f8e02ff */
[----:B------:R-:W-:Y:S02]  /*55f0*/  LEA.HI.X.SX32 R161, R70, R18, 0x2, P5 ;  /* 0x0000001246a17211 */ /* 0x000fe400028f16ff */
[----:B------:R-:W-:-:S02]  /*5600*/  CS2R R70, SRZ ;  /* 0x0000000000467805 */ /* 0x000fc4000001ff00 */
[-C--:B------:R-:W-:Y:S02]  /*5610*/  LEA R174, P3, R49, R226.reuse, 0x2 ;  /* 0x000000e231ae7211 */ /* 0x080fe400078610ff */
[----:B------:R-:W-:Y:S02]  /*5620*/  CS2R R80, SRZ ;  /* 0x0000000000507805 */ /* 0x000fe4000001ff00 */
[----:B------:R-:W-:Y:S02]  /*5630*/  LEA R156, P5, R67, R226, 0x2 ;  /* 0x000000e2439c7211 */ /* 0x000fe400078a10ff */
[----:B------:R-:W-:Y:S02]  /*5640*/  CS2R R82, SRZ ;  /* 0x0000000000527805 */ /* 0x000fe4000001ff00 */
[-C--:B------:R-:W-:Y:S01]  /*5650*/  LEA.HI.X.SX32 R175, R49, R18.reuse, 0x2, P3 ;  /* 0x0000001231af7211 */ /* 0x080fe200018f16ff */
[----:B------:R-:W-:Y:S01]  /*5660*/  IMAD R49, R64, UR4, RZ ;  /* 0x0000000440317c24 */ /* 0x000fe2000f8e02ff */
[----:B------:R-:W-:-:S02]  /*5670*/  LEA.HI.X.SX32 R157, R67, R18, 0x2, P5 ;  /* 0x00000012439d7211 */ /* 0x000fc400028f16ff */
[----:B------:R-:W-:Y:S02]  /*5680*/  CS2R R64, SRZ ;  /* 0x0000000000407805 */ /* 0x000fe4000001ff00 */
[CC--:B------:R-:W-:Y:S02]  /*5690*/  LEA R170, P3, R48.reuse, R226.reuse, 0x2 ;  /* 0x000000e230aa7211 */ /* 0x0c0fe400078610ff */
[----:B------:R-:W-:Y:S02]  /*56a0*/  CS2R R66, SRZ ;  /* 0x0000000000427805 */ /* 0x000fe4000001ff00 */
[C---:B------:R-:W-:Y:S02]  /*56b0*/  LEA R152, P5, R63.reuse, R226, 0x2 ;  /* 0x000000e23f987211 */ /* 0x040fe400078a10ff */
[----:B------:R-:W-:Y:S02]  /*56c0*/  CS2R R84, SRZ ;  /* 0x0000000000547805 */ /* 0x000fe4000001ff00 */
[-C--:B------:R-:W-:Y:S01]  /*56d0*/  LEA.HI.X.SX32 R171, R48, R18.reuse, 0x2, P3 ;  /* 0x0000001230ab7211 */ /* 0x080fe200018f16ff */
[----:B------:R-:W-:Y:S01]  /*56e0*/  IMAD R48, R62, UR4, RZ ;  /* 0x000000043e307c24 */ /* 0x000fe2000f8e02ff */
[----:B------:R-:W-:-:S02]  /*56f0*/  LEA.HI.X.SX32 R153, R63, R18, 0x2, P5 ;  /* 0x000000123f997211 */ /* 0x000fc400028f16ff */
[----:B------:R-:W-:Y:S02]  /*5700*/  CS2R R62, SRZ ;  /* 0x00000000003e7805 */ /* 0x000fe4000001ff00 */
[-C--:B------:R-:W-:Y:S02]  /*5710*/  LEA R166, P3, R47, R226.reuse, 0x2 ;  /* 0x000000e22fa67211 */ /* 0x080fe400078610ff */
[----:B------:R-:W-:Y:S02]  /*5720*/  CS2R R86, SRZ ;  /* 0x0000000000567805 */ /* 0x000fe4000001ff00 */
[----:B------:R-:W-:Y:S02]  /*5730*/  LEA R148, P5, R61, R226, 0x2 ;  /* 0x000000e23d947211 */ /* 0x000fe400078a10ff */
[-C--:B------:R-:W-:Y:S01]  /*5740*/  LEA.HI.X.SX32 R167, R47, R18.reuse, 0x2, P3 ;  /* 0x000000122fa77211 */ /* 0x080fe200018f16ff */
[----:B------:R-:W-:Y:S01]  /*5750*/  IMAD R47, R60, UR4, RZ ;  /* 0x000000043c2f7c24 */ /* 0x000fe2000f8e02ff */
[----:B------:R-:W-:-:S02]  /*5760*/  LEA.HI.X.SX32 R149, R61, R18, 0x2, P5 ;  /* 0x000000123d957211 */ /* 0x000fc400028f16ff */
[----:B------:R-:W-:Y:S02]  /*5770*/  CS2R R60, SRZ ;  /* 0x00000000003c7805 */ /* 0x000fe4000001ff00 */
[CC--:B------:R-:W-:Y:S02]  /*5780*/  LEA R162, P3, R46.reuse, R226.reuse, 0x2 ;  /* 0x000000e22ea27211 */ /* 0x0c0fe400078610ff */
[----:B------:R-:W-:Y:S02]  /*5790*/  LEA R144, P5, R53, R226, 0x2 ;  /* 0x000000e235907211 */ /* 0x000fe400078a10ff */
[-C--:B------:R-:W-:Y:S01]  /*57a0*/  LEA.HI.X.SX32 R163, R46, R18.reuse, 0x2, P3 ;  /* 0x000000122ea37211 */ /* 0x080fe200018f16ff */
[----:B------:R-:W-:Y:S01]  /*57b0*/  IMAD R46, R59, UR4, RZ ;  /* 0x000000043b2e7c24 */ /* 0x000fe2000f8e02ff */
[----:B------:R-:W-:Y:S02]  /*57c0*/  LEA.HI.X.SX32 R145, R53, R18, 0x2, P5 ;  /* 0x0000001235917211 */ /* 0x000fe400028f16ff */
[----:B------:R-:W-:-:S02]  /*57d0*/  LEA R158, P3, R68, R226, 0x2 ;  /* 0x000000e2449e7211 */ /* 0x000fc400078610ff */
[----:B------:R-:W-:Y:S02]  /*57e0*/  LEA R140, P5, R52, R226, 0x2 ;  /* 0x000000e2348c7211 */ /* 0x000fe400078a10ff */
[-C--:B------:R-:W-:Y:S02]  /*57f0*/  LEA.HI.X.SX32 R159, R68, R18.reuse, 0x2, P3 ;  /* 0x00000012449f7211 */ /* 0x080fe400018f16ff */
[----:B------:R-:W-:Y:S02]  /*5800*/  CS2R R68, SRZ ;  /* 0x0000000000447805 */ /* 0x000fe4000001ff00 */
[----:B------:R-:W-:Y:S02]  /*5810*/  LEA.HI.X.SX32 R141, R52, R18, 0x2, P5 ;  /* 0x00000012348d7211 */ /* 0x000fe400028f16ff */
[----:B------:R-:W-:Y:S02]  /*5820*/  CS2R R52, SRZ ;  /* 0x0000000000347805 */ /* 0x000fe4000001ff00 */
[----:B------:R-:W-:-:S02]  /*5830*/  LEA R154, P3, R43, R226, 0x2 ;  /* 0x000000e22b9a7211 */ /* 0x000fc400078610ff */
[----:B------:R-:W-:Y:S02]  /*5840*/  LEA R136, P5, R51, R226, 0x2 ;  /* 0x000000e233887211 */ /* 0x000fe400078a10ff */
[-C--:B------:R-:W-:Y:S01]  /*5850*/  LEA.HI.X.SX32 R155, R43, R18.reuse, 0x2, P3 ;  /* 0x000000122b9b7211 */ /* 0x080fe200018f16ff */
[----:B------:R-:W-:Y:S01]  /*5860*/  IMAD R43, R58, UR4, RZ ;  /* 0x000000043a2b7c24 */ /* 0x000fe2000f8e02ff */
[----:B------:R-:W-:Y:S02]  /*5870*/  LEA.HI.X.SX32 R137, R51, R18, 0x2, P5 ;  /* 0x0000001233897211 */ /* 0x000fe400028f16ff */
[----:B------:R-:W-:Y:S02]  /*5880*/  CS2R R58, SRZ ;  /* 0x00000000003a7805 */ /* 0x000fe4000001ff00 */
[-C--:B------:R-:W-:Y:S02]  /*5890*/  LEA R150, P3, R42, R226.reuse, 0x2 ;  /* 0x000000e22a967211 */ /* 0x080fe400078610ff */
[----:B------:R-:W-:-:S02]  /*58a0*/  LEA R132, P5, R50, R226, 0x2 ;  /* 0x000000e232847211 */ /* 0x000fc400078a10ff */
[-C--:B------:R-:W-:Y:S01]  /*58b0*/  LEA.HI.X.SX32 R151, R42, R18.reuse, 0x2, P3 ;  /* 0x000000122a977211 */ /* 0x080fe200018f16ff */
[----:B------:R-:W-:Y:S01]  /*58c0*/  IMAD R42, R57, UR4, RZ ;  /* 0x00000004392a7c24 */ /* 0x000fe2000f8e02ff */
[----:B------:R-:W-:Y:S02]  /*58d0*/  LEA.HI.X.SX32 R133, R50, R18, 0x2, P5 ;  /* 0x0000001232857211 */ /* 0x000fe400028f16ff */
[----:B------:R-:W-:Y:S02]  /*58e0*/  CS2R R50, SRZ ;  /* 0x0000000000327805 */ /* 0x000fe4000001ff00 */
[CC--:B------:R-:W-:Y:S02]  /*58f0*/  LEA R146, P3, R41.reuse, R226.reuse, 0x2 ;  /* 0x000000e229927211 */ /* 0x0c0fe400078610ff */
[----:B------:R-:W-:Y:S02]  /*5900*/  LEA R128, P5, R48, R226, 0x2 ;  /* 0x000000e230807211 */ /* 0x000fe400078a10ff */
[-C--:B------:R-:W-:Y:S01]  /*5910*/  LEA.HI.X.SX32 R147, R41, R18.reuse, 0x2, P3 ;  /* 0x0000001229937211 */ /* 0x080fe200018f16ff */
[----:B------:R-:W-:Y:S01]  /*5920*/  IMAD R41, R56, UR4, RZ ;  /* 0x0000000438297c24 */ /* 0x000fe2000f8e02ff */
[----:B------:R-:W-:-:S02]  /*5930*/  LEA.HI.X.SX32 R129, R48, R18, 0x2, P5 ;  /* 0x0000001230817211 */ /* 0x000fc400028f16ff */
[----:B------:R-:W-:Y:S02]  /*5940*/  CS2R R56, SRZ ;  /* 0x0000000000387805 */ /* 0x000fe4000001ff00 */
[-C--:B------:R-:W-:Y:S02]  /*5950*/  LEA R142, P3, R40, R226.reuse, 0x2 ;  /* 0x000000e2288e7211 */ /* 0x080fe400078610ff */
[----:B------:R-:W-:Y:S02]  /*5960*/  LEA R124, P5, R46, R226, 0x2 ;  /* 0x000000e22e7c7211 */ /* 0x000fe400078a10ff */
[-C--:B------:R-:W-:Y:S01]  /*5970*/  LEA.HI.X.SX32 R143, R40, R18.reuse, 0x2, P3 ;  /* 0x00000012288f7211 */ /* 0x080fe200018f16ff */
[----:B------:R-:W-:Y:S01]  /*5980*/  IMAD R40, R55, UR4, RZ ;  /* 0x0000000437287c24 */ /* 0x000fe2000f8e02ff */
[----:B------:R-:W-:Y:S02]  /*5990*/  LEA.HI.X.SX32 R125, R46, R18, 0x2, P5 ;  /* 0x000000122e7d7211 */ /* 0x000fe400028f16ff */
        /* <DEDUP_REMOVED lines=8> */
[----:B------:R-:W-:Y:S02]  /*5a20*/  LEA.HI.X.SX32 R95, R41, R18, 0x2, P5 ;  /* 0x00000012295f7211 */ /* 0x000fe400028f16ff */
[----:B------:R-:W-:Y:S02]  /*5a30*/  LEA R96, P5, R39, R226, 0x2 ;  /* 0x000000e227607211 */ /* 0x000fe400078a10ff */
[-C--:B------:R-:W-:Y:S01]  /*5a40*/  LEA.HI.X.SX32 R135, R38, R18.reuse, 0x2, P3 ;  /* 0x0000001226877211 */ /* 0x080fe200018f16ff */
[----:B------:R-:W-:Y:S01]  /*5a50*/  IMAD R38, R45, UR4, RZ ;  /* 0x000000042d267c24 */ /* 0x000fe2000f8e02ff */
[----:B------:R-:W-:Y:S02]  /*5a60*/  LEA.HI.X.SX32 R97, R39, R18, 0x2, P5 ;  /* 0x0000001227617211 */ /* 0x000fe400028f16ff */
[-C--:B------:R-:W-:Y:S02]  /*5a70*/  LEA R110, P5, R37, R226.reuse, 0x2 ;  /* 0x000000e2256e7211 */ /* 0x080fe400078a10ff */
[----:B------:R-:W-:-:S02]  /*5a80*/  LEA R130, P3, R49, R226, 0x2 ;  /* 0x000000e231827211 */ /* 0x000fc400078610ff */
[-C--:B------:R-:W-:Y:S02]  /*5a90*/  LEA.HI.X.SX32 R111, R37, R18.reuse, 0x2, P5 ;  /* 0x00000012256f7211 */ /* 0x080fe400028f16ff */
[----:B------:R-:W-:Y:S02]  /*5aa0*/  LEA.HI.X.SX32 R131, R49, R18, 0x2, P3 ;  /* 0x0000001231837211 */ /* 0x000fe400018f16ff */
[----:B------:R-:W-:Y:S02]  /*5ab0*/  CS2R R48, SRZ ;  /* 0x0000000000307805 */ /* 0x000fe4000001ff00 */
[-C--:B------:R-:W-:Y:S02]  /*5ac0*/  LEA R106, P5, R35, R226.reuse, 0x2 ;  /* 0x000000e2236a7211 */ /* 0x080fe400078a10ff */
[----:B------:R-:W-:Y:S02]  /*5ad0*/  LEA R126, P3, R47, R226, 0x2 ;  /* 0x000000e22f7e7211 */ /* 0x000fe400078610ff */
[----:B------:R-:W-:-:S02]  /*5ae0*/  LEA.HI.X.SX32 R107, R35, R18, 0x2, P5 ;  /* 0x00000012236b7211 */ /* 0x000fc400028f16ff */
[----:B------:R-:W-:Y:S02]  /*5af0*/  LEA.HI.X.SX32 R127, R47, R18, 0x2, P3 ;  /* 0x000000122f7f7211 */ /* 0x000fe400018f16ff */
[----:B------:R-:W-:Y:S02]  /*5b00*/  CS2R R46, SRZ ;  /* 0x00000000002e7805 */ /* 0x000fe4000001ff00 */
[-C--:B------:R-:W-:Y:S02]  /*5b10*/  LEA R102, P5, R33, R226.reuse, 0x2 ;  /* 0x000000e221667211 */ /* 0x080fe400078a10ff */
[-C--:B------:R-:W-:Y:S02]  /*5b20*/  LEA R122, P3, R44, R226.reuse, 0x2 ;  /* 0x000000e22c7a7211 */ /* 0x080fe400078610ff */
[----:B------:R-:W-:Y:S02]  /*5b30*/  LEA R100, P6, R31, R226, 0x2 ;  /* 0x000000e21f647211 */ /* 0x000fe400078c10ff */
[----:B------:R-:W-:-:S02]  /*5b40*/  LEA.HI.X.SX32 R103, R33, R18, 0x2, P5 ;  /* 0x0000001221677211 */ /* 0x000fc400028f16ff */
[----:B------:R-:W-:Y:S02]  /*5b50*/  LEA.HI.X.SX32 R123, R44, R18, 0x2, P3 ;  /* 0x000000122c7b7211 */ /* 0x000fe400018f16ff */
[----:B------:R-:W-:Y:S02]  /*5b60*/  CS2R R44, SRZ ;  /* 0x00000000002c7805 */ /* 0x000fe4000001ff00 */
[----:B------:R-:W-:Y:S02]  /*5b70*/  ISETP.NE.U32.AND P5, PT, R30, RZ, PT ;  /* 0x000000ff1e00720c */ /* 0x000fe40003fa5070 */
[----:B------:R-:W-:Y:S02]  /*5b80*/  LEA R118, P3, R42, R226, 0x2 ;  /* 0x000000e22a767211 */ /* 0x000fe400078610ff */
[-C--:B------:R-:W-:Y:S01]  /*5b90*/  LEA.HI.X.SX32 R101, R31, R18.reuse, 0x2, P6 ;  /* 0x000000121f657211 */ /* 0x080fe200030f16ff */
[----:B------:R-:W-:Y:S01]  /*5ba0*/  VIADD R31, R4, UR8 ;  /* 0x00000008041f7c36 */ /* 0x000fe20008000000 */
[----:B------:R-:W-:Y:S01]  /*5bb0*/  ISETP.NE.U32.AND P6, PT, R22, RZ, PT ;  /* 0x000000ff1600720c */ /* 0x000fe20003fc5070 */
[----:B------:R-:W-:Y:S01]  /*5bc0*/  VIADD R22, R248, UR8 ;  /* 0x00000008f8167c36 */ /* 0x000fe20008000000 */
[----:B------:R-:W-:-:S02]  /*5bd0*/  LEA.HI.X.SX32 R119, R42, R18, 0x2, P3 ;  /* 0x000000122a777211 */ /* 0x000fc400018f16ff */
[----:B------:R-:W-:Y:S02]  /*5be0*/  CS2R R42, SRZ ;  /* 0x00000000002a7805 */ /* 0x000fe4000001ff00 */
[----:B------:R-:W-:Y:S01]  /*5bf0*/  LEA R92, P3, R40, R226, 0x2 ;  /* 0x000000e2285c7211 */ /* 0x000fe200078610ff */
[----:B------:R-:W-:Y:S01]  /*5c00*/  LDGSTS.E [R22+0x10000], desc[UR10][R16.64], P1 ;  /* 0x1000000010167fae */ /* 0x000fe2000892184a */
[----:B------:R-:W-:Y:S02]  /*5c10*/  LOP3.LUT R248, R4, 0x40, RZ, 0x3c, !PT ;  /* 0x0000004004f87812 */ /* 0x000fe400078e3cff */
[----:B------:R-:W-:Y:S01]  /*5c20*/  LEA.HI.X.SX32 R93, R40, R18, 0x2, P3 ;  /* 0x00000012285d7211 */ /* 0x000fe200018f16ff */
[----:B------:R1:W-:Y:S01]  /*5c30*/  LDGSTS.E [R22+0x10008], desc[UR10][R24.64], P2 ;  /* 0x1000800018167fae */ /* 0x0003e2000912184a */
[----:B------:R-:W-:Y:S01]  /*5c40*/  LEA R98, P3, R38, R226, 0x2 ;  /* 0x000000e226627211 */ /* 0x000fe200078610ff */
[----:B------:R-:W-:Y:S01]  /*5c50*/  VIADD R15, R248, UR8 ;  /* 0x00000008f80f7c36 */ /* 0x000fe20008000000 */
[----:B------:R-:W-:Y:S01]  /*5c60*/  LOP3.LUT R14, R4, 0x60, RZ, 0x3c, !PT ;  /* 0x00000060040e7812 */ /* 0x000fe200078e3cff */
[----:B------:R2:W-:Y:S01]  /*5c70*/  LDGSTS.E [R22+0x12000], desc[UR10][R26.64], P4 ;  /* 0x120000001a167fae */ /* 0x0005e2000a12184a */
[----:B------:R-:W-:-:S02]  /*5c80*/  LEA.HI.X.SX32 R99, R38, R18, 0x2, P3 ;  /* 0x0000001226637211 */ /* 0x000fc400018f16ff */
[----:B------:R-:W-:Y:S02]  /*5c90*/  CS2R R38, SRZ ;  /* 0x0000000000267805 */ /* 0x000fe4000001ff00 */
[----:B------:R-:W-:Y:S01]  /*5ca0*/  LEA R108, P3, R36, R226, 0x2 ;  /* 0x000000e2246c7211 */ /* 0x000fe200078610ff */
[----:B------:R3:W-:Y:S01]  /*5cb0*/  LDGSTS.E [R22+0x12008], desc[UR10][R28.64], P5 ;  /* 0x120080001c167fae */ /* 0x0007e2000a92184a */
[----:B------:R-:W-:Y:S02]  /*5cc0*/  ISETP.GE.AND P0, PT, R12, 0x40, PT ;  /* 0x000000400c00780c */ /* 0x000fe40003f06270 */
[----:B------:R-:W-:Y:S02]  /*5cd0*/  CS2R R40, SRZ ;  /* 0x0000000000287805 */ /* 0x000fe4000001ff00 */
[----:B------:R-:W-:Y:S01]  /*5ce0*/  LEA.HI.X.SX32 R109, R36, R18, 0x2, P3 ;  /* 0x00000012246d7211 */ /* 0x000fe200018f16ff */
[----:B------:R-:W0:Y:S01]  /*5cf0*/  LDGDEPBAR ;  /* 0x00000000000079af */ /* 0x000e220000000000 */
[----:B------:R-:W-:-:S02]  /*5d00*/  LEA R104, P3, R34, R226, 0x2 ;  /* 0x000000e222687211 */ /* 0x000fc400078610ff */
[----:B-1----:R-:W-:Y:S02]  /*5d10*/  CS2R R24, SRZ ;  /* 0x0000000000187805 */ /* 0x002fe4000001ff00 */
[----:B------:R-:W-:Y:S01]  /*5d20*/  CS2R R36, SRZ ;  /* 0x0000000000247805 */ /* 0x000fe2000001ff00 */
[----:B------:R-:W-:Y:S01]  /*5d30*/  LDGSTS.E [R31], desc[UR10][R212.64], P6 ;  /* 0x00000000d41f7fae */ /* 0x000fe2000b12184a */
[----:B------:R-:W-:Y:S02]  /*5d40*/  LEA.HI.X.SX32 R105, R34, R18, 0x2, P3 ;  /* 0x0000001222697211 */ /* 0x000fe400018f16ff */
[----:B--2---:R-:W-:Y:S02]  /*5d50*/  CS2R R26, SRZ ;  /* 0x00000000001a7805 */ /* 0x004fe4000001ff00 */
[----:B------:R-:W-:Y:S01]  /*5d60*/  LEA R226, P3, R32, R226, 0x2 ;  /* 0x000000e220e27211 */ /* 0x000fe200078610ff */
[----:B------:R-:W-:Y:S01]  /*5d70*/  LDGSTS.E [R31+0x400], desc[UR10][R222.64], P6 ;  /* 0x00400000de1f7fae */ /* 0x000fe2000b12184a */
[----:B---3--:R-:W-:-:S02]  /*5d80*/  CS2R R28, SRZ ;  /* 0x00000000001c7805 */ /* 0x008fc4000001ff00 */
[----:B------:R-:W-:Y:S02]  /*5d90*/  CS2R R34, SRZ ;  /* 0x0000000000227805 */ /* 0x000fe4000001ff00 */
[----:B------:R-:W-:Y:S01]  /*5da0*/  LEA.HI.X.SX32 R227, R32, R18, 0x2, P3 ;  /* 0x0000001220e37211 */ /* 0x000fe200018f16ff */
[----:B------:R-:W-:Y:S01]  /*5db0*/  LDGSTS.E [R31+0x800], desc[UR10][R206.64], P6 ;  /* 0x00800000ce1f7fae */ /* 0x000fe2000b12184a */
[----:B------:R-:W-:-:S03]  /*5dc0*/  CS2R R32, SRZ ;  /* 0x0000000000207805 */ /* 0x000fc6000001ff00 */
[----:B------:R-:W-:Y:S04]  /*5dd0*/  LDGSTS.E [R31+0xc00], desc[UR10][R198.64], P6 ;  /* 0x00c00000c61f7fae */ /* 0x000fe8000b12184a */
        /* <DEDUP_REMOVED lines=11> */
[----:B------:R1:W-:Y:S04]  /*5e90*/  LDGSTS.E [R31+0x3c00], desc[UR10][R104.64], P6 ;  /* 0x03c00000681f7fae */ /* 0x0003e8000b12184a */
[----:B------:R-:W-:Y:S04]  /*5ea0*/  LDGSTS.E [R13+0x100], desc[UR10][R112.64], P6 ;  /* 0x00100000700d7fae */ /* 0x000fe8000b12184a */
[----:B------:R-:W-:Y:S04]  /*5eb0*/  LDGSTS.E [R13+0x500], desc[UR10][R224.64], P6 ;  /* 0x00500000e00d7fae */ /* 0x000fe8000b12184a */
[----:B------:R-:W-:Y:S01]  /*5ec0*/  LDGSTS.E [R13+0x900], desc[UR10][R204.64], P6 ;  /* 0x00900000cc0d7fae */ /* 0x000fe2000b12184a */
[----:B-1----:R-:W-:-:S03]  /*5ed0*/  CS2R R30, SRZ ;  /* 0x00000000001e7805 */ /* 0x002fc6000001ff00 */
        /* <DEDUP_REMOVED lines=13> */
[----:B------:R2:W-:Y:S04]  /*5fb0*/  LDGSTS.E [R15+0x200], desc[UR10][R116.64], P6 ;  /* 0x00200000740f7fae */ /* 0x0005e8000b12184a */
[----:B------:R2:W-:Y:S04]  /*5fc0*/  LDGSTS.E [R15+0x600], desc[UR10][R210.64], P6 ;  /* 0x00600000d20f7fae */ /* 0x0005e8000b12184a */
[----:B------:R2:W-:Y:S01]  /*5fd0*/  LDGSTS.E [R15+0xa00], desc[UR10][R202.64], P6 ;  /* 0x00a00000ca0f7fae */ /* 0x0005e2000b12184a */
[----:B-1----:R-:W-:-:S03]  /*5fe0*/  VIADD R13, R14, UR8 ;  /* 0x000000080e0d7c36 */ /* 0x002fc60008000000 */
[----:B------:R2:W-:Y:S04]  /*5ff0*/  LDGSTS.E [R15+0xe00], desc[UR10][R194.64], P6 ;  /* 0x00e00000c20f7fae */ /* 0x0005e8000b12184a */
        /* <DEDUP_REMOVED lines=28> */
[----:B------:R-:W0:Y:S01]  /*61c0*/  LDGDEPBAR ;  /* 0x00000000000079af */ /* 0x000e220000000000 */
[----:B------:R-:W-:Y:S05]  /*61d0*/  @!P0 BRA `(.L_x_0) ;  /* 0x0000003000248947 */ /* 0x000fea0003800000 */
[----:B------:R-:W-:Y:S01]  /*61e0*/  SHF.R.S32.HI R252, RZ, 0x1f, R21 ;  /* 0x0000001ffffc7819 */ /* 0x000fe20000011415 */
[-C--:B--2---:R-:W-:Y:S01]  /*61f0*/  IMAD R15, R246, R90.reuse, RZ ;  /* 0x0000005af60f7224 */ /* 0x084fe200078e02ff */
[----:B------:R-:W-:Y:S01]  /*6200*/  SHF.R.S32.HI R30, RZ, 0x1f, R5 ;  /* 0x0000001fff1e7819 */ /* 0x000fe20000011405 */
[----:B------:R-:W-:Y:S01]  /*6210*/  IMAD R16, R244, R90, RZ ;  /* 0x0000005af4107224 */ /* 0x000fe200078e02ff */
[----:B------:R-:W-:Y:S01]  /*6220*/  LEA R35, P0, R5, R23, 0x2 ;  /* 0x0000001705237211 */ /* 0x000fe200078010ff */
[----:B------:R-:W-:Y:S01]  /*6230*/  IMAD.SHL.U32 R17, R15, 0x4, RZ ;  /* 0x000000040f117824 */ /* 0x000fe200078e00ff */
[----:B------:R-:W-:Y:S01]  /*6240*/  SHF.L.U64.HI R252, R21, 0x2, R252 ;  /* 0x0000000215fc7819 */ /* 0x000fe200000102fc */
[----:B------:R-:W-:Y:S01]  /*6250*/  IMAD.HI R15, R15, 0x4, RZ ;  /* 0x000000040f0f7827 */ /* 0x000fe200078e02ff */
[----:B------:R-:W-:Y:S02]  /*6260*/  SHF.R.S32.HI R24, RZ, 0x1f, R6 ;  /* 0x0000001fff187819 */ /* 0x000fe40000011406 */
[----:B------:R-:W-:-:S02]  /*6270*/  CS2R R42, SRZ ;  /* 0x00000000002a7805 */ /* 0x000fc4000001ff00 */
[-C--:B------:R-:W-:Y:S01]  /*6280*/  LEA R36, P1, R6, R23.reuse, 0x2 ;  /* 0x0000001706247211 */ /* 0x080fe200078210ff */
[----:B------:R-:W-:Y:S01]  /*6290*/  IMAD.SHL.U32 R18, R16, 0x4, RZ ;  /* 0x0000000410127824 */ /* 0x000fe200078e00ff */
[----:B------:R-:W-:Y:S01]  /*62a0*/  SHF.R.S32.HI R25, RZ, 0x1f, R7 ;  /* 0x0000001fff197819 */ /* 0x000fe20000011407 */
[-C--:B------:R-:W-:Y:S01]  /*62b0*/  IMAD R21, R242, R90.reuse, RZ ;  /* 0x0000005af2157224 */ /* 0x080fe200078e02ff */
[-C--:B------:R-:W-:Y:S01]  /*62c0*/  LEA R32, P2, R7, R23.reuse, 0x2 ;  /* 0x0000001707207211 */ /* 0x080fe200078410ff */
[----:B------:R-:W-:Y:S01]  /*62d0*/  IMAD R231, R231, R90, RZ ;  /* 0x0000005ae7e77224 */ /* 0x000fe200078e02ff */
[----:B------:R-:W-:Y:S01]  /*62e0*/  LEA.HI.X R30, R5, R252, R30, 0x2, P0 ;  /* 0x000000fc051e7211 */ /* 0x000fe200000f141e */
[-C--:B------:R-:W-:Y:S01]  /*62f0*/  IMAD R5, R247, R90.reuse, RZ ;  /* 0x0000005af7057224 */ /* 0x080fe200078e02ff */
[----:B------:R-:W-:Y:S01]  /*6300*/  SHF.R.S32.HI R26, RZ, 0x1f, R8 ;  /* 0x0000001fff1a7819 */ /* 0x000fe20000011408 */
[----:B------:R-:W-:Y:S01]  /*6310*/  IMAD R250, R230, R90, RZ ;  /* 0x0000005ae6fa7224 */ /* 0x000fe200078e02ff */
[----:B------:R-:W-:Y:S01]  /*6320*/  LEA R39, P0, R8, R23, 0x2 ;  /* 0x0000001708277211 */ /* 0x000fe200078010ff */
[----:B------:R-:W-:Y:S01]  /*6330*/  IMAD.HI R16, R16, 0x4, RZ ;  /* 0x0000000410107827 */ /* 0x000fe200078e02ff */
[----:B------:R-:W-:-:S02]  /*6340*/  LEA.HI.X R24, R6, R252, R24, 0x2, P1 ;  /* 0x000000fc06187211 */ /* 0x000fc400008f1418 */
[----:B------:R-:W-:Y:S02]  /*6350*/  CS2R R44, SRZ ;  /* 0x00000000002c7805 */ /* 0x000fe4000001ff00 */
[----:B------:R-:W-:Y:S01]  /*6360*/  LEA.HI.X R25, R7, R252, R25, 0x2, P2 ;  /* 0x000000fc07197211 */ /* 0x000fe200010f1419 */
[----:B------:R-:W-:Y:S01]  /*6370*/  IMAD.SHL.U32 R7, R5, 0x4, RZ ;  /* 0x0000000405077824 */ /* 0x000fe200078e00ff */
[----:B------:R-:W-:Y:S01]  /*6380*/  SHF.R.S32.HI R27, RZ, 0x1f, R9 ;  /* 0x0000001fff1b7819 */ /* 0x000fe20000011409 */
[----:B------:R-:W-:Y:S01]  /*6390*/  IMAD R6, R245, R90, RZ ;  /* 0x0000005af5067224 */ /* 0x000fe200078e02ff */
[----:B------:R-:W-:Y:S01]  /*63a0*/  LEA R37, P1, R9, R23, 0x2 ;  /* 0x0000001709257211 */ /* 0x000fe200078210ff */
[----:B------:R-:W-:Y:S01]  /*63b0*/  IMAD.HI R5, R5, 0x4, RZ ;  /* 0x0000000405057827 */ /* 0x000fe200078e02ff */
[----:B------:R-:W-:Y:S02]  /*63c0*/  SHF.R.S32.HI R29, RZ, 0x1f, R11 ;  /* 0x0000001fff1d7819 */ /* 0x000fe4000001140b */
[----:B------:R-:W-:-:S02]  /*63d0*/  CS2R R46, SRZ ;  /* 0x00000000002e7805 */ /* 0x000fc4000001ff00 */
[-C--:B------:R-:W-:Y:S01]  /*63e0*/  LEA R33, P3, R11, R23.reuse, 0x2 ;  /* 0x000000170b217211 */ /* 0x080fe200078610ff */
[-C--:B------:R-:W-:Y:S01]  /*63f0*/  IMAD R247, R232, R90.reuse, RZ ;  /* 0x0000005ae8f77224 */ /* 0x080fe200078e02ff */
[----:B------:R-:W-:Y:S01]  /*6400*/  SHF.R.S32.HI R28, RZ, 0x1f, R10 ;  /* 0x0000001fff1c7819 */ /* 0x000fe2000001140a */
[----:B------:R-:W-:Y:S01]  /*6410*/  IMAD.SHL.U32 R22, R21, 0x4, RZ ;  /* 0x0000000415167824 */ /* 0x000fe200078e00ff */
[----:B------:R-:W-:Y:S01]  /*6420*/  LEA R34, P2, R10, R23, 0x2 ;  /* 0x000000170a227211 */ /* 0x000fe200078410ff */
[----:B------:R-:W-:Y:S01]  /*6430*/  IMAD R234, R234, R90, RZ ;  /* 0x0000005aeaea7224 */ /* 0x000fe200078e02ff */
[----:B------:R-:W-:Y:S01]  /*6440*/  LEA.HI.X R26, R8, R252, R26, 0x2, P0 ;  /* 0x000000fc081a7211 */ /* 0x000fe200000f141a */
[----:B------:R-:W-:Y:S01]  /*6450*/  IMAD R8, R243, R90, RZ ;  /* 0x0000005af3087224 */ /* 0x000fe200078e02ff */
[-C--:B------:R-:W-:Y:S01]  /*6460*/  LEA.HI.X R27, R9, R252.reuse, R27, 0x2, P1 ;  /* 0x000000fc091b7211 */ /* 0x080fe200008f141b */
[----:B------:R-:W-:Y:S01]  /*6470*/  IMAD.SHL.U32 R9, R6, 0x4, RZ ;  /* 0x0000000406097824 */ /* 0x000fe200078e00ff */
[-C--:B------:R-:W-:Y:S01]  /*6480*/  LEA.HI.X R29, R11, R252.reuse, R29, 0x2, P3 ;  /* 0x000000fc0b1d7211 */ /* 0x080fe200018f141d */
[----:B------:R-:W-:Y:S01]  /*6490*/  IMAD.SHL.U32 R11, R8, 0x4, RZ ;  /* 0x00000004080b7824 */ /* 0x000fe200078e00ff */
[----:B------:R-:W-:Y:S01]  /*64a0*/  LEA.HI.X R28, R10, R252, R28, 0x2, P2 ;  /* 0x000000fc0a1c7211 */ /* 0x000fe200010f141c */
[----:B------:R-:W-:Y:S01]  /*64b0*/  IMAD R10, R241, R90, RZ ;  /* 0x0000005af10a7224 */ /* 0x000fe200078e02ff */
[----:B------:R-:W-:Y:S01]  /*64c0*/  IADD3 R7, P3, P4, R7, UR6, R23 ;  /* 0x0000000607077c10 */ /* 0x000fe2000fc7e017 */
[----:B------:R-:W-:Y:S01]  /*64d0*/  IMAD.HI R6, R6, 0x4, RZ ;  /* 0x0000000406067827 */ /* 0x000fe200078e02ff */
[----:B------:R-:W-:-:S02]  /*64e0*/  SHF.R.S32.HI R63, RZ, 0x1f, R12 ;  /* 0x0000001fff3f7819 */ /* 0x000fc4000001140c */
[----:B------:R-:W-:Y:S02]  /*64f0*/  CS2R R48, SRZ ;  /* 0x0000000000307805 */ /* 0x000fe4000001ff00 */
[--C-:B------:R-:W-:Y:S01]  /*6500*/  IADD3 R17, P1, P2, R17, UR6, R23.reuse ;  /* 0x0000000611117c10 */ /* 0x100fe2000fa3e017 */
[----:B------:R-:W-:Y:S01]  /*6510*/  IMAD.HI R8, R8, 0x4, RZ ;  /* 0x0000000408087827 */ /* 0x000fe200078e02ff */
[--C-:B------:R-:W-:Y:S02]  /*6520*/  IADD3.X R5, R5, UR7, R252.reuse, P3, P4 ;  /* 0x0000000705057c10 */ /* 0x100fe40009fe84fc */
[----:B------:R-:W-:Y:S02]  /*6530*/  CS2R R50, SRZ ;  /* 0x0000000000327805 */ /* 0x000fe4000001ff00 */
[----:B------:R-:W-:Y:S01]  /*6540*/  LEA.HI R63, R63, R12, RZ, 0x6 ;  /* 0x0000000c3f3f7211 */ /* 0x000fe200078f30ff */
[----:B------:R-:W-:Y:S01]  /*6550*/  IMAD.SHL.U32 R230, R10, 0x4, RZ ;  /* 0x000000040ae67824 */ /* 0x000fe200078e00ff */
[--C-:B------:R-:W-:Y:S01]  /*6560*/  IADD3 R9, P5, P6, R9, UR6, R23.reuse ;  /* 0x0000000609097c10 */ /* 0x100fe2000febe017 */
[-C--:B------:R-:W-:Y:S01]  /*6570*/  IMAD R12, R240, R90.reuse, RZ ;  /* 0x0000005af00c7224 */ /* 0x080fe200078e02ff */
[--C-:B------:R-:W-:Y:S01]  /*6580*/  IADD3 R18, P3, P4, R18, UR6, R23.reuse ;  /* 0x0000000612127c10 */ /* 0x100fe2000fc7e017 */
[----:B------:R-:W-:Y:S01]  /*6590*/  IMAD.SHL.U32 R232, R231, 0x4, RZ ;  /* 0x00000004e7e87824 */ /* 0x000fe200078e00ff */
[--C-:B------:R-:W-:Y:S01]  /*65a0*/  IADD3.X R15, R15, UR7, R252.reuse, P1, P2 ;  /* 0x000000070f0f7c10 */ /* 0x100fe20008fe44fc */
[-C--:B------:R-:W-:Y:S01]  /*65b0*/  IMAD R13, R239, R90.reuse, RZ ;  /* 0x0000005aef0d7224 */ /* 0x080fe200078e02ff */
[--C-:B------:R-:W-:Y:S01]  /*65c0*/  IADD3 R11, P1, P2, R11, UR6, R23.reuse ;  /* 0x000000060b0b7c10 */ /* 0x100fe2000fa3e017 */
[-C--:B------:R-:W-:Y:S01]  /*65d0*/  IMAD R243, R235, R90.reuse, RZ ;  /* 0x0000005aebf37224 */ /* 0x080fe200078e02ff */
[--C-:B------:R-:W-:Y:S01]  /*65e0*/  IADD3.X R6, R6, UR7, R252.reuse, P5, P6 ;  /* 0x0000000706067c10 */ /* 0x100fe2000afec4fc */
[----:B------:R-:W-:Y:S01]  /*65f0*/  IMAD R245, R233, R90, RZ ;  /* 0x0000005ae9f57224 */ /* 0x000fe200078e02ff */
[----:B------:R-:W-:Y:S01]  /*6600*/  IADD3.X R16, R16, UR7, R252, P3, P4 ;  /* 0x0000000710107c10 */ /* 0x000fe20009fe84fc */
[----:B------:R-:W-:Y:S01]  /*6610*/  IMAD.HI R21, R21, 0x4, RZ ;  /* 0x0000000415157827 */ /* 0x000fe200078e02ff */
[----:B------:R-:W-:-:S02]  /*6620*/  IADD3 R22, P5, P6, R22, UR6, R23 ;  /* 0x0000000616167c10 */ /* 0x000fc4000febe017 */
[----:B------:R-:W-:Y:S02]  /*6630*/  CS2R R52, SRZ ;  /* 0x0000000000347805 */ /* 0x000fe4000001ff00 */
[--C-:B------:R-:W-:Y:S01]  /*6640*/  IADD3 R230, P3, P4, R230, UR6, R23.reuse ;  /* 0x00000006e6e67c10 */ /* 0x100fe2000fc7e017 */
[----:B------:R-:W-:Y:S01]  /*6650*/  IMAD.HI R10, R10, 0x4, RZ ;  /* 0x000000040a0a7827 */ /* 0x000fe200078e02ff */
[--C-:B------:R-:W-:Y:S02]  /*6660*/  IADD3.X R8, R8, UR7, R252.reuse, P1, P2 ;  /* 0x0000000708087c10 */ /* 0x100fe40008fe44fc */
[----:B------:R-:W-:Y:S02]  /*6670*/  CS2R R54, SRZ ;  /* 0x0000000000367805 */ /* 0x000fe4000001ff00 */
[----:B------:R-:W-:Y:S01]  /*6680*/  IADD3 R232, P1, P2, R232, UR6, R23 ;  /* 0x00000006e8e87c10 */ /* 0x000fe2000fa3e017 */
[----:B------:R-:W-:Y:S01]  /*6690*/  IMAD R240, R236, R90, RZ ;  /* 0x0000005aecf07224 */ /* 0x000fe200078e02ff */
[--C-:B------:R-:W-:Y:S01]  /*66a0*/  IADD3.X R21, R21, UR7, R252.reuse, P5, P6 ;  /* 0x0000000715157c10 */ /* 0x100fe2000afec4fc */
[----:B------:R-:W-:Y:S01]  /*66b0*/  IMAD.HI R231, R231, 0x4, RZ ;  /* 0x00000004e7e77827 */ /* 0x000fe200078e02ff */
[----:B------:R-:W-:-:S02]  /*66c0*/  IADD3.X R10, R10, UR7, R252, P3, P4 ;  /* 0x000000070a0a7c10 */ /* 0x000fc40009fe84fc */
[----:B------:R-:W-:Y:S02]  /*66d0*/  CS2R R56, SRZ ;  /* 0x0000000000387805 */ /* 0x000fe4000001ff00 */
[----:B------:R-:W-:Y:S01]  /*66e0*/  LEA R38, P0, R19, R23, 0x2 ;  /* 0x0000001713267211 */ /* 0x000fe200078010ff */
[----:B------:R-:W-:Y:S01]  /*66f0*/  IMAD.SHL.U32 R233, R12, 0x4, RZ ;  /* 0x000000040ce97824 */ /* 0x000fe200078e00ff */
[----:B------:R-:W-:Y:S01]  /*6700*/  IADD3.X R231, R231, UR7, R252, P1, P2 ;  /* 0x00000007e7e77c10 */ /* 0x000fe20008fe44fc */
[----:B------:R-:W-:Y:S01]  /*6710*/  IMAD.SHL.U32 R235, R234, 0x4, RZ ;  /* 0x00000004eaeb7824 */ /* 0x000fe200078e00ff */
[----:B------:R-:W-:Y:S01]  /*6720*/  SHF.R.S32.HI R41, RZ, 0x1f, R19 ;  /* 0x0000001fff297819 */ /* 0x000fe20000011413 */
[-C--:B------:R-:W-:Y:S01]  /*6730*/  IMAD R237, R237, R90.reuse, RZ ;  /* 0x0000005aeded7224 */ /* 0x080fe200078e02ff */
[--C-:B------:R-:W-:Y:S01]  /*6740*/  IADD3 R233, P5, P6, R233, UR6, R23.reuse ;  /* 0x00000006e9e97c10 */ /* 0x100fe2000febe017 */
[----:B------:R-:W-:Y:S01]  /*6750*/  IMAD R14, R238, R90, RZ ;  /* 0x0000005aee0e7224 */ /* 0x000fe200078e02ff */
[----:B------:R-:W-:Y:S01]  /*6760*/  IADD3 R235, P3, P4, R235, UR6, R23 ;  /* 0x00000006ebeb7c10 */ /* 0x000fe2000fc7e017 */
[----:B------:R-:W-:Y:S01]  /*6770*/  IMAD.SHL.U32 R236, R13, 0x4, RZ ;  /* 0x000000040dec7824 */ /* 0x000fe200078e00ff */
[----:B------:R-:W-:Y:S01]  /*6780*/  CS2R R58, SRZ ;  /* 0x00000000003a7805 */ /* 0x000fe2000001ff00 */
[----:B------:R-:W-:Y:S01]  /*6790*/  IMAD.HI R12, R12, 0x4, RZ ;  /* 0x000000040c0c7827 */ /* 0x000fe200078e02ff */
[----:B------:R-:W-:-:S02]  /*67a0*/  CS2R R60, SRZ ;  /* 0x00000000003c7805 */ /* 0x000fc4000001ff00 */
[----:B------:R-:W-:Y:S02]  /*67b0*/  CS2R R64, SRZ ;  /* 0x0000000000407805 */ /* 0x000fe4000001ff00 */
[----:B------:R-:W-:Y:S01]  /*67c0*/  IADD3 R236, P1, P2, R236, UR6, R23 ;  /* 0x00000006ecec7c10 */ /* 0x000fe2000fa3e017 */
[----:B------:R-:W-:Y:S01]  /*67d0*/  IMAD.HI R234, R234, 0x4, RZ ;  /* 0x00000004eaea7827 */ /* 0x000fe200078e02ff */
[--C-:B------:R-:W-:Y:S02]  /*67e0*/  IADD3.X R12, R12, UR7, R252.reuse, P5, P6 ;  /* 0x000000070c0c7c10 */ /* 0x100fe4000afec4fc */
[----:B------:R-:W-:Y:S02]  /*67f0*/  CS2R R66, SRZ ;  /* 0x0000000000427805 */ /* 0x000fe4000001ff00 */
[----:B------:R-:W-:Y:S01]  /*6800*/  CS2R R68, SRZ ;  /* 0x0000000000447805 */ /* 0x000fe2000001ff00 */
[----:B------:R-:W-:Y:S01]  /*6810*/  IMAD.HI R13, R13, 0x4, RZ ;  /* 0x000000040d0d7827 */ /* 0x000fe200078e02ff */
[----:B------:R-:W-:-:S02]  /*6820*/  IADD3.X R234, R234, UR7, R252, P3, P4 ;  /* 0x00000007eaea7c10 */ /* 0x000fc40009fe84fc */
[----:B------:R-:W-:Y:S02]  /*6830*/  CS2R R70, SRZ ;  /* 0x0000000000467805 */ /* 0x000fe4000001ff00 */
[----:B------:R-:W-:Y:S01]  /*6840*/  CS2R R72, SRZ ;  /* 0x0000000000487805 */ /* 0x000fe2000001ff00 */
[----:B------:R-:W-:Y:S01]  /*6850*/  IMAD.SHL.U32 R238, R237, 0x4, RZ ;  /* 0x00000004edee7824 */ /* 0x000fe200078e00ff */
[----:B------:R-:W-:Y:S01]  /*6860*/  IADD3.X R13, R13, UR7, R252, P1, P2 ;  /* 0x000000070d0d7c10 */ /* 0x000fe20008fe44fc */
[----:B------:R-:W-:Y:S01]  /*6870*/  IMAD.SHL.U32 R239, R14, 0x4, RZ ;  /* 0x000000040eef7824 */ /* 0x000fe200078e00ff */
[----:B------:R-:W-:Y:S01]  /*6880*/  CS2R R74, SRZ ;  /* 0x00000000004a7805 */ /* 0x000fe2000001ff00 */
[----:B------:R-:W-:Y:S01]  /*6890*/  IMAD R228, R228, R90, RZ ;  /* 0x0000005ae4e47224 */ /* 0x000fe200078e02ff */
[--C-:B------:R-:W-:Y:S01]  /*68a0*/  IADD3 R238, P5, P6, R238, UR6, R23.reuse ;  /* 0x00000006eeee7c10 */ /* 0x100fe2000febe017 */
[----:B------:R-:W-:Y:S01]  /*68b0*/  IMAD.SHL.U32 R241, R240, 0x4, RZ ;  /* 0x00000004f0f17824 */ /* 0x000fe200078e00ff */
[----:B------:R-:W-:Y:S01]  /*68c0*/  IADD3 R239, P4, P3, R239, UR6, R23 ;  /* 0x00000006efef7c10 */ /* 0x000fe2000fb9e017 */
        /* <DEDUP_REMOVED lines=13> */
[--C-:B------:R-:W-:Y:S01]  /*69a0*/  IADD3.X R240, R240, UR7, R252.reuse, P2, P1 ;  /* 0x00000007f0f07c10 */ /* 0x100fe200097e24fc */
[----:B------:R-:W-:Y:S01]  /*69b0*/  IMAD.SHL.U32 R244, R243, 0x4, RZ ;  /* 0x00000004f3f47824 */ /* 0x000fe200078e00ff */
[----:B------:R-:W-:Y:S01]  /*69c0*/  UMOV UR9, 0xffffffff ;  /* 0xffffffff00097882 */ /* 0x000fe20000000000 */
[----:B------:R-:W-:Y:S01]  /*69d0*/  IMAD.SHL.U32 R246, R245, 0x4, RZ ;  /* 0x00000004f5f67824 */ /* 0x000fe200078e00ff */
[--C-:B------:R-:W-:Y:S01]  /*69e0*/  IADD3 R242, P5, P6, R242, UR6, R23.reuse ;  /* 0x00000006f2f27c10 */ /* 0x100fe2000febe017 */
[----:B------:R-:W-:Y:S01]  /*69f0*/  IMAD R40, R229, R90, RZ ;  /* 0x0000005ae5287224 */ /* 0x000fe200078e02ff */
[--C-:B------:R-:W-:Y:S01]  /*6a00*/  IADD3 R244, P3, P4, R244, UR6, R23.reuse ;  /* 0x00000006f4f47c10 */ /* 0x100fe2000fc7e017 */
[----:B------:R-:W-:Y:S01]  /*6a10*/  IMAD.HI R228, R228, 0x4, RZ ;  /* 0x00000004e4e47827 */ /* 0x000fe200078e02ff */
[----:B------:R-:W-:Y:S01]  /*6a20*/  IADD3 R246, P2, P1, R246, UR6, R23 ;  /* 0x00000006f6f67c10 */ /* 0x000fe2000f95e017 */
[----:B------:R-:W-:Y:S01]  /*6a30*/  UMOV UR4, URZ ;  /* 0x0000003f00047c82 */ /* 0x000fe20008000000 */
[----:B------:R-:W-:Y:S01]  /*6a40*/  UMOV UR5, URZ ;  /* 0x0000003f00057c82 */ /* 0x000fe20008000000 */
[----:B------:R-:W-:Y:S01]  /*6a50*/  IMAD.HI R243, R243, 0x4, RZ ;  /* 0x00000004f3f37827 */ /* 0x000fe200078e02ff */
[----:B------:R-:W-:-:S03]  /*6a60*/  IADD3.X R228, R228, UR7, R252, P5, P6 ;  /* 0x00000007e4e47c10 */ /* 0x000fc6000afec4fc */
[----:B------:R-:W-:Y:S01]  /*6a70*/  IMAD.HI R245, R245, 0x4, RZ ;  /* 0x00000004f5f57827 */ /* 0x000fe200078e02ff */
[----:B------:R-:W-:-:S03]  /*6a80*/  IADD3.X R243, R243, UR7, R252, P3, P4 ;  /* 0x00000007f3f37c10 */ /* 0x000fc60009fe84fc */
[----:B------:R-:W-:Y:S01]  /*6a90*/  IMAD.SHL.U32 R248, R247, 0x4, RZ ;  /* 0x00000004f7f87824 */ /* 0x000fe200078e00ff */
[--C-:B------:R-:W-:Y:S01]  /*6aa0*/  IADD3.X R245, R245, UR7, R252.reuse, P2, P1 ;  /* 0x00000007f5f57c10 */ /* 0x100fe200097e24fc */
[----:B------:R-:W-:Y:S02]  /*6ab0*/  IMAD.SHL.U32 R251, R250, 0x4, RZ ;  /* 0x00000004fafb7824 */ /* 0x000fe400078e00ff */
[----:B------:R-:W-:Y:S01]  /*6ac0*/  IMAD.SHL.U32 R31, R40, 0x4, RZ ;  /* 0x00000004281f7824 */ /* 0x000fe200078e00ff */
[--C-:B------:R-:W-:Y:S01]  /*6ad0*/  IADD3 R248, P6, P5, R248, UR6, R23.reuse ;  /* 0x00000006f8f87c10 */ /* 0x100fe2000fdde017 */
[----:B------:R-:W-:Y:S01]  /*6ae0*/  IMAD.HI R247, R247, 0x4, RZ ;  /* 0x00000004f7f77827 */ /* 0x000fe200078e02ff */
[--C-:B------:R-:W-:Y:S02]  /*6af0*/  IADD3 R251, P3, P4, R251, UR6, R23.reuse ;  /* 0x00000006fbfb7c10 */ /* 0x100fe4000fc7e017 */
[----:B------:R-:W-:Y:S01]  /*6b00*/  IADD3 R23, P1, P2, R31, UR6, R23 ;  /* 0x000000061f177c10 */ /* 0x000fe2000fa3e017 */
[----:B------:R-:W-:Y:S01]  /*6b10*/  IMAD.HI R250, R250, 0x4, RZ ;  /* 0x00000004fafa7827 */ /* 0x000fe200078e02ff */
[----:B------:R-:W-:-:S02]  /*6b20*/  IADD3.X R247, R247, UR7, R252, P6, P5 ;  /* 0x00000007f7f77c10 */ /* 0x000fc4000b7ea4fc */
[----:B------:R-:W-:Y:S01]  /*6b30*/  LEA.HI.X R31, R19, R252, R41, 0x2, P0 ;  /* 0x000000fc131f7211 */ /* 0x000fe200000f1429 */
[----:B------:R1:W-:Y:S01]  /*6b40*/  STL [R1], R23 ;  /* 0x0000001701007387 */ /* 0x0003e20000100800 */
[----:B------:R-:W-:Y:S01]  /*6b50*/  IMAD.HI R40, R40, 0x4, RZ ;  /* 0x0000000428287827 */ /* 0x000fe200078e02ff */
[--C-:B------:R-:W-:Y:S02]  /*6b60*/  IADD3.X R250, R250, UR7, R252.reuse, P3, P4 ;  /* 0x00000007fafa7c10 */ /* 0x100fe40009fe84fc */
[----:B------:R-:W-:Y:S01]  /*6b70*/  IADD3 R229, P5, R36, UR6, RZ ;  /* 0x0000000624e57c10 */ /* 0x000fe2000ffbe0ff */
[----:B------:R-:W-:Y:S01]  /*6b80*/  IMAD.SHL.U32 R19, R91, 0x40, RZ ;  /* 0x000000405b137824 */ /* 0x000fe200078e00ff */
[----:B------:R-:W-:Y:S02]  /*6b90*/  IADD3 R91, P4, R32, UR6, RZ ;  /* 0x00000006205b7c10 */ /* 0x000fe4000ff9e0ff */
[----:B------:R-:W-:Y:S02]  /*6ba0*/  IADD3.X R252, R40, UR7, R252, P1, P2 ;  /* 0x0000000728fc7c10 */ /* 0x000fe40008fe44fc */
[----:B------:R-:W-:Y:S01]  /*6bb0*/  CS2R R40, SRZ ;  /* 0x0000000000287805 */ /* 0x000fe2000001ff00 */
[----:B-1----:R-:W-:-:S02]  /*6bc0*/  VIADD R23, R20, 0xffffffc0 ;  /* 0xffffffc014177836 */ /* 0x002fc40000000000 */
[----:B------:R-:W-:Y:S01]  /*6bd0*/  IMAD.SHL.U32 R20, R90, 0x40, RZ ;  /* 0x000000405a147824 */ /* 0x000fe200078e00ff */
[----:B------:R-:W-:-:S05]  /*6be0*/  IADD3 R90, P6, R35, UR6, RZ ;  /* 0x00000006235a7c10 */ /* 0x000fca000ffde0ff */
[----:B------:R1:W-:Y:S04]  /*6bf0*/  STL [R1+0x8], R90 ;  /* 0x0000085a01007387 */ /* 0x0003e80000100800 */
[----:B------:R2:W-:Y:S04]  /*6c00*/  STL [R1+0x10], R229 ;  /* 0x000010e501007387 */ /* 0x0005e80000100800 */
[----:B------:R3:W-:Y:S01]  /*6c10*/  STL [R1+0x18], R91 ;  /* 0x0000185b01007387 */ /* 0x0007e20000100800 */
[----:B-1----:R-:W-:Y:S02]  /*6c20*/  IADD3 R90, P3, R39, UR6, RZ ;  /* 0x00000006275a7c10 */ /* 0x002fe4000ff7e0ff */
[----:B--2---:R-:W-:-:S03]  /*6c30*/  IADD3 R229, P2, R37, UR6, RZ ;  /* 0x0000000625e57c10 */ /* 0x004fc6000ff5e0ff */
[----:B------:R1:W-:Y:S01]  /*6c40*/  STL [R1+0x20], R90 ;  /* 0x0000205a01007387 */ /* 0x0003e20000100800 */
[----:B------:R-:W-:Y:S02]  /*6c50*/  CS2R R36, SRZ ;  /* 0x0000000000247805 */ /* 0x000fe4000001ff00 */
[----:B---3--:R-:W-:Y:S01]  /*6c60*/  IADD3 R91, P1, R34, UR6, RZ ;  /* 0x00000006225b7c10 */ /* 0x008fe2000ff3e0ff */
[----:B------:R2:W-:Y:S01]  /*6c70*/  STL [R1+0x28], R229 ;  /* 0x000028e501007387 */ /* 0x0005e20000100800 */
[----:B------:R-:W-:-:S03]  /*6c80*/  CS2R R34, SRZ ;  /* 0x0000000000227805 */ /* 0x000fc6000001ff00 */
[----:B------:R3:W-:Y:S01]  /*6c90*/  STL [R1+0x30], R91 ;  /* 0x0000305b01007387 */ /* 0x0007e20000100800 */
[----:B-1----:R-:W-:Y:S02]  /*6ca0*/  IADD3 R90, P0, R33, UR6, RZ ;  /* 0x00000006215a7c10 */ /* 0x002fe4000ff1e0ff */
[----:B------:R-:W-:Y:S02]  /*6cb0*/  CS2R R32, SRZ ;  /* 0x0000000000207805 */ /* 0x000fe4000001ff00 */
[----:B--2---:R-:W-:Y:S01]  /*6cc0*/  IADD3.X R229, R30, UR7, RZ, P6, !PT ;  /* 0x000000071ee57c10 */ /* 0x004fe2000b7fe4ff */
[----:B------:R1:W-:Y:S01]  /*6cd0*/  STL [R1+0x38], R90 ;  /* 0x0000385a01007387 */ /* 0x0003e20000100800 */
[----:B---3--:R-:W-:-:S03]  /*6ce0*/  IADD3 R91, P6, R38, UR6, RZ ;  /* 0x00000006265b7c10 */ /* 0x008fc6000ffde0ff */
[----:B------:R2:W-:Y:S01]  /*6cf0*/  STL [R1+0x4], R229 ;  /* 0x000004e501007387 */ /* 0x0005e20000100800 */
[----:B------:R-:W-:-:S03]  /*6d00*/  CS2R R38, SRZ ;  /* 0x0000000000267805 */ /* 0x000fc6000001ff00 */
[----:B------:R3:W-:Y:S01]  /*6d10*/  STL [R1+0x40], R91 ;  /* 0x0000405b01007387 */ /* 0x0007e20000100800 */
[----:B-1----:R-:W-:Y:S02]  /*6d20*/  IADD3.X R90, R24, UR7, RZ, P5, !PT ;  /* 0x00000007185a7c10 */ /* 0x002fe4000affe4ff */
[----:B--2---:R-:W-:-:S03]  /*6d30*/  IADD3.X R229, R25, UR7, RZ, P4, !PT ;  /* 0x0000000719e57c10 */ /* 0x004fc6000a7fe4ff */
[----:B------:R1:W-:Y:S01]  /*6d40*/  STL [R1+0xc], R90 ;  /* 0x00000c5a01007387 */ /* 0x0003e20000100800 */
[----:B------:R-:W-:Y:S02]  /*6d50*/  CS2R R24, SRZ ;  /* 0x0000000000187805 */ /* 0x000fe4000001ff00 */
[----:B---3--:R-:W-:Y:S01]  /*6d60*/  IADD3.X R91, R26, UR7, RZ, P3, !PT ;  /* 0x000000071a5b7c10 */ /* 0x008fe20009ffe4ff */
[----:B------:R2:W-:Y:S04]  /*6d70*/  STL [R1+0x14], R229 ;  /* 0x000014e501007387 */ /* 0x0005e80000100800 */
[----:B------:R3:W-:Y:S01]  /*6d80*/  STL [R1+0x1c], R91 ;  /* 0x00001c5b01007387 */ /* 0x0007e20000100800 */
[----:B-1----:R-:W-:Y:S02]  /*6d90*/  IADD3.X R90, R27, UR7, RZ, P2, !PT ;  /* 0x000000071b5a7c10 */ /* 0x002fe400097fe4ff */
[----:B------:R-:W-:-:S02]  /*6da0*/  CS2R R26, SRZ ;  /* 0x00000000001a7805 */ /* 0x000fc4000001ff00 */
[----:B--2---:R-:W-:Y:S01]  /*6db0*/  IADD3.X R229, R28, UR7, RZ, P1, !PT ;  /* 0x000000071ce57c10 */ /* 0x004fe20008ffe4ff */
[----:B------:R1:W-:Y:S01]  /*6dc0*/  STL [R1+0x24], R90 ;  /* 0x0000245a01007387 */ /* 0x0003e20000100800 */
[----:B---3--:R-:W-:-:S03]  /*6dd0*/  IADD3.X R91, R29, UR7, RZ, P0, !PT ;  /* 0x000000071d5b7c10 */ /* 0x008fc600087fe4ff */
[----:B------:R2:W-:Y:S01]  /*6de0*/  STL [R1+0x2c], R229 ;  /* 0x00002ce501007387 */ /* 0x0005e20000100800 */
[----:B------:R-:W-:-:S03]  /*6df0*/  CS2R R28, SRZ ;  /* 0x00000000001c7805 */ /* 0x000fc6000001ff00 */
[----:B------:R3:W-:Y:S01]  /*6e00*/  STL [R1+0x34], R91 ;  /* 0x0000345b01007387 */ /* 0x0007e20000100800 */
[----:B-1----:R-:W-:Y:S02]  /*6e10*/  IADD3.X R90, R31, UR7, RZ, P6, !PT ;  /* 0x000000071f5a7c10 */ /* 0x002fe4000b7fe4ff */
[----:B------:R-:W-:Y:S02]  /*6e20*/  CS2R R30, SRZ ;  /* 0x00000000001e7805 */ /* 0x000fe4000001ff00 */
[----:B--2---:R-:W-:Y:S01]  /*6e30*/  SHF.R.S32.HI R229, RZ, 0x6, R63 ;  /* 0x00000006ffe57819 */ /* 0x004fe2000001143f */
[----:B------:R1:W-:Y:S01]  /*6e40*/  STL [R1+0x3c], R90 ;  /* 0x00003c5a01007387 */ /* 0x0003e20000100800 */
[----:B------:R-:W-:Y:S01]  /*6e50*/  CS2R R62, SRZ ;  /* 0x00000000003e7805 */ /* 0x000fe2000001ff00 */
[----:B---3--:R-:W-:Y:S02]  /*6e60*/  IMAD.MOV.U32 R91, RZ, RZ, R97 ;  /* 0x000000ffff5b7224 */ /* 0x008fe400078e0061 */
[----:B------:R2:W-:Y:S01]  /*6e70*/  STL [R1+0x44], R229 ;  /* 0x000044e501007387 */ /* 0x0005e20000100800 */
[----:B------:R-:W-:-:S02]  /*6e80*/  IMAD.MOV.U32 R97, RZ, RZ, R99 ;  /* 0x000000ffff617224 */ /* 0x000fc400078e0063 */
[----:B------:R-:W-:Y:S02]  /*6e90*/  IMAD.MOV.U32 R99, RZ, RZ, R227 ;  /* 0x000000ffff637224 */ /* 0x000fe400078e00e3 */
[----:B-1----:R-:W-:Y:S02]  /*6ea0*/  IMAD.MOV.U32 R90, RZ, RZ, R96 ;  /* 0x000000ffff5a7224 */ /* 0x002fe400078e0060 */
[----:B------:R-:W-:Y:S02]  /*6eb0*/  IMAD.MOV.U32 R96, RZ, RZ, R98 ;  /* 0x000000ffff607224 */ /* 0x000fe400078e0062 */
[----:B------:R-:W-:Y:S02]  /*6ec0*/  IMAD.MOV.U32 R98, RZ, RZ, R226 ;  /* 0x000000ffff627224 */ /* 0x000fe400078e00e2 */
[----:B------:R-:W-:-:S05]  /*6ed0*/  VIADD R226, R229, 0xffffffff ;  /* 0xffffffffe5e27836 */ /* 0x000fca0000000000 */
[----:B------:R2:W-:Y:S02]  /*6ee0*/  STL [R1+0x148], R226 ;  /* 0x000148e201007387 */ /* 0x0005e40000100800 */
.L_x_1:
[----:B------:R-:W-:Y:S01]  /*6ef0*/  UIADD3 UR9, UR9, 0x1, URZ ;  /* 0x0000000109097890 */ /* 0x000fe2000fffe03f */
[----:B------:R-:W-:-:S04]  /*6f00*/  DEPBAR.LE SB0, 0x0 ;  /* 0x000080000000791a */ /* 0x000fc80000000000 */
[----:B------:R-:W-:Y:S01]  /*6f10*/  BAR.SYNC.DEFER_BLOCKING 0x0 ;  /* 0x0000000000007b1d */ /* 0x000fe20000010000 */
[----:B------:R-:W-:-:S04]  /*6f20*/  UISETP.GT.AND UP0, UPT, UR9, 0x1, UPT ;  /* 0x000000010900788c */ /* 0x000fc8000bf04270 */
[----:B------:R-:W-:Y:S01]  /*6f30*/  USEL UR9, UR9, URZ, !UP0 ;  /* 0x0000003f09097287 */ /* 0x000fe2000c000000 */
[----:B--2---:R-:W2:Y:S03]  /*6f40*/  LDL R226, [R1+0x148] ;  /* 0x0001480001e27983 */ /* 0x004ea60000100800 */
[----:B------:R-:W-:Y:S01]  /*6f50*/  ULEA UR6, UR9, UR8, 0xe ;  /* 0x0000000809067291 */ /* 0x000fe2000f8e703f */
[C---:B------:R-:W-:Y:S01]  /*6f60*/  ISETP.GE.AND P1, PT, R0.reuse, R23, PT ;  /* 0x000000170000720c */ /* 0x040fe20003f26270 */
[----:B------:R-:W-:Y:S01]  /*6f70*/  ULEA UR7, UR9, UR8, 0xf ;  /* 0x0000000809077291 */ /* 0x000fe2000f8e783f */
[----:B------:R-:W-:Y:S01]  /*6f80*/  LOP3.LUT R227, R0, 0x2, RZ, 0xfc, !PT ;  /* 0x0000000200e37812 */ /* 0x000fe200078efcff */
[----:B------:R-:W-:Y:S01]  /*6f90*/  UIADD3 UR6, UR6, 0x10000, URZ ;  /* 0x0001000006067890 */ /* 0x000fe2000fffe03f */
[----:B------:R-:W-:Y:S01]  /*6fa0*/  IMAD.WIDE R216, R20, 0x4, R216 ;  /* 0x0000000414d87825 */ /* 0x000fe200078e02d8 */
[----:B------:R-:W-:Y:S01]  /*6fb0*/  USHF.R.U32.HI UR7, URZ, 0x4, UR7 ;  /* 0x000000043f077899 */ /* 0x000fe20008011607 */
[----:B------:R-:W-:Y:S01]  /*6fc0*/  LOP3.LUT R229, R0, 0x22, RZ, 0xfc, !PT ;  /* 0x0000002200e57812 */ /* 0x000fe200078efcff */
[----:B------:R-:W-:Y:S01]  /*6fd0*/  USHF.R.U32.HI UR6, URZ, 0x4, UR6 ;  /* 0x000000043f067899 */ /* 0x000fe20008011606 */
[----:B------:R-:W-:Y:S01]  /*6fe0*/  IMAD.WIDE R218, R20, 0x4, R218 ;  /* 0x0000000414da7825 */ /* 0x000fe200078e02da */
[----:B------:R-:W-:-:S02]  /*6ff0*/  USGXT.U32 UR14, UR7, 0xe ;  /* 0x0000000e070e789a */ /* 0x000fc40008000000 */
[----:B------:R-:W-:Y:S01]  /*7000*/  USGXT.U32 UR12, UR6, 0xe ;  /* 0x0000000e060c789a */ /* 0x000fe20008000000 */
[C---:B------:R-:W-:Y:S01]  /*7010*/  IMAD.WIDE R214, R20.reuse, 0x4, R214 ;  /* 0x0000000414d67825 */ /* 0x040fe200078e02d6 */
[----:B------:R-:W-:Y:S01]  /*7020*/  UMOV UR15, 0x40000040 ;  /* 0x40000040000f7882 */ /* 0x000fe20000000000 */
[----:B------:R-:W-:Y:S01]  /*7030*/  WARPGROUP.ARRIVE ;  /* 0x00000000000079c5 */ /* 0x000fe20000000000 */
[----:B------:R-:W-:Y:S01]  /*7040*/  UMOV UR13, 0x40000040 ;  /* 0x40000040000d7882 */ /* 0x000fe20000000000 */
[----:B------:R-:W-:Y:S01]  /*7050*/  UMOV UR6, URZ ;  /* 0x0000003f00067c82 */ /* 0x000fe20008000000 */
[----:B------:R-:W-:Y:S01]  /*7060*/  UMOV UR7, URZ ;  /* 0x0000003f00077c82 */ /* 0x000fe20008000000 */
[----:B------:R-:W-:Y:S01]  /*7070*/  UIADD3 UR4, UR4, 0x1, URZ ;  /* 0x0000000104047890 */ /* 0x000fe2000fffe03f */
[----:B------:R-:W-:Y:S01]  /*7080*/  IMAD.WIDE R220, R20, 0x4, R220 ;  /* 0x0000000414dc7825 */ /* 0x000fe200078e02dc */
[----:B------:R-:W-:Y:S01]  /*7090*/  HGMMA.64x128x8.F32.TF32 R24, gdesc[UR12], R24 ;  /* 0x05e000000c1879f0 */ /* 0x000fe20008702818 */
[----:B------:R-:W-:-:S02]  /*70a0*/  UIADD3 UR14, UP1, UR14, 0x2, URZ ;  /* 0x000000020e0e7890 */ /* 0x000fc4000ff3e03f */
[----:B------:R-:W-:Y:S02]  /*70b0*/  UIADD3 UR12, UP0, UR12, 0x2, URZ ;  /* 0x000000020c0c7890 */ /* 0x000fe4000ff1e03f */
[----:B------:R-:W-:Y:S02]  /*70c0*/  UIADD3.X UR15, UR7, 0x40000040, URZ, UP1, !UPT ;  /* 0x40000040070f7890 */ /* 0x000fe40008ffe43f */
[----:B------:R-:W-:Y:S02]  /*70d0*/  UIADD3.X UR13, UR6, 0x40000040, URZ, UP0, !UPT ;  /* 0x40000040060d7890 */ /* 0x000fe400087fe43f */
[----:B------:R-:W-:Y:S02]  /*70e0*/  UIADD3.64 UR18, UR14, 0x2, URZ ;  /* 0x000000020e127897 */ /* 0x000fe4000fffe03f */
[----:B------:R-:W-:Y:S02]  /*70f0*/  UIADD3.64 UR16, UR12, 0x2, URZ ;  /* 0x000000020c107897 */ /* 0x000fe4000fffe03f */
[----:B------:R-:W-:-:S04]  /*7100*/  UISETP.GT.AND UP0, UPT, UR4, 0x1, UPT ;  /* 0x000000010400788c */ /* 0x000fc8000bf04270 */
[----:B------:R-:W-:-:S04]  /*7110*/  USEL UR4, UR4, URZ, !UP0 ;  /* 0x0000003f04047287 */ /* 0x000fc8000c000000 */
[----:B------:R-:W-:-:S06]  /*7120*/  ULEA UR6, UR4, UR8, 0xe ;  /* 0x0000000804067291 */ /* 0x000fcc000f8e703f */
[----:B------:R-:W-:Y:S01]  /*7130*/  VIADD R249, R3, UR6 ;  /* 0x0000000603f97c36 */ /* 0x000fe20008000000 */
[----:B------:R-:W-:-:S12]  /*7140*/  HGMMA.64x128x8.F32.TF32 R24, gdesc[UR12], R24 ;  /* 0x05e000000c1879f0 */ /* 0x000fd80008702818 */
[----:B------:R-:W-:Y:S01]  /*7150*/  HGMMA.64x128x8.F32.TF32 R24, gdesc[UR16], R24 ;  /* 0x05e00000101879f0 */ /* 0x000fe20008702818 */
[----:B------:R-:W-:Y:S02]  /*7160*/  UIADD3.64 UR18, UR14, 0x4, URZ ;  /* 0x000000040e127897 */ /* 0x000fe4000fffe03f */
[----:B------:R-:W-:Y:S01]  /*7170*/  UIADD3.64 UR16, UR12, 0x4, URZ ;  /* 0x000000040c107897 */ /* 0x000fe2000fffe03f */
[----:B--2---:R-:W-:Y:S02]  /*7180*/  ISETP.LE.AND P0, PT, R226, UR5, PT ;  /* 0x00000005e2007c0c */ /* 0x004fe4000bf03270 */
[----:B------:R-:W-:Y:S02]  /*7190*/  SEL R226, RZ, 0x4, P1 ;  /* 0x00000004ffe27807 */ /* 0x000fe40000800000 */
[----:B------:R-:W-:Y:S02]  /*71a0*/  ISETP.GE.AND P1, PT, R227, R23, PT ;  /* 0x00000017e300720c */ /* 0x000fe40003f26270 */
[----:B------:R-:W-:-:S02]  /*71b0*/  SEL R226, R226, RZ, !P0 ;  /* 0x000000ffe2e27207 */ /* 0x000fc40004000000 */
[----:B------:R-:W-:Y:S02]  /*71c0*/  LOP3.LUT R227, R0, 0x20, RZ, 0xfc, !PT ;  /* 0x0000002000e37812 */ /* 0x000fe400078efcff */
[----:B------:R-:W-:Y:S02]  /*71d0*/  ISETP.NE.U32.AND P2, PT, R226, RZ, PT ;  /* 0x000000ffe200720c */ /* 0x000fe40003f45070 */
[----:B------:R-:W-:Y:S02]  /*71e0*/  SEL R226, RZ, 0x4, P1 ;  /* 0x00000004ffe27807 */ /* 0x000fe40000800000 */
[----:B------:R-:W-:Y:S01]  /*71f0*/  ISETP.GE.AND P1, PT, R227, R23, PT ;  /* 0x00000017e300720c */ /* 0x000fe20003f26270 */
[----:B------:R-:W-:Y:S01]  /*7200*/  IMAD.MOV.U32 R227, RZ, RZ, R243 ;  /* 0x000000ffffe37224 */ /* 0x000fe200078e00f3 */
[----:B------:R-:W-:-:S04]  /*7210*/  SEL R226, R226, RZ, !P0 ;  /* 0x000000ffe2e27207 */ /* 0x000fc80004000000 */
[----:B------:R-:W-:Y:S02]  /*7220*/  ISETP.NE.U32.AND P3, PT, R226, RZ, PT ;  /* 0x000000ffe200720c */ /* 0x000fe40003f65070 */
[----:B------:R-:W-:-:S04]  /*7230*/  SEL R226, RZ, 0x4, P1 ;  /* 0x00000004ffe27807 */ /* 0x000fc80000800000 */
[----:B------:R-:W-:-:S04]  /*7240*/  SEL R226, R226, RZ, !P0 ;  /* 0x000000ffe2e27207 */ /* 0x000fc80004000000 */
[----:B------:R-:W-:Y:S01]  /*7250*/  ISETP.NE.U32.AND P1, PT, R226, RZ, PT ;  /* 0x000000ffe200720c */ /* 0x000fe20003f25070 */
[----:B------:R-:W-:-:S04]  /*7260*/  IMAD.MOV.U32 R226, RZ, RZ, R244 ;  /* 0x000000ffffe27224 */ /* 0x000fc800078e00f4 */
[----:B------:R-:W-:-:S04]  /*7270*/  IMAD.WIDE R226, R20, 0x4, R226 ;  /* 0x0000000414e27825 */ /* 0x000fc800078e02e2 */
[----:B------:R-:W-:Y:S02]  /*7280*/  IMAD.MOV.U32 R244, RZ, RZ, R226 ;  /* 0x000000fffff47224 */ /* 0x000fe400078e00e2 */
[----:B------:R-:W-:Y:S01]  /*7290*/  IMAD.MOV.U32 R243, RZ, RZ, R227 ;  /* 0x000000fffff37224 */ /* 0x000fe200078e00e3 */
[----:B------:R-:W-:Y:S01]  /*72a0*/  HGMMA.64x128x8.F32.TF32 R24, gdesc[UR16], R24 ;  /* 0x05e00000101879f0 */ /* 0x000fe20008702818 */
[----:B------:R-:W-:Y:S02]  /*72b0*/  UIADD3.64 UR18, UR14, 0x3fe, URZ ;  /* 0x000003fe0e127897 */ /* 0x000fe4000fffe03f */
[----:B------:R-:W-:-:S09]  /*72c0*/  UIADD3.64 UR16, UR12, 0x1fe, URZ ;  /* 0x000001fe0c107897 */ /* 0x000fd2000fffe03f */
[----:B------:R-:W-:Y:S01]  /*72d0*/  HGMMA.64x128x8.F32.TF32 R24, gdesc[UR16], R24 ;  /* 0x05e00000101879f0 */ /* 0x000fe20008702818 */
[----:B------:R-:W-:Y:S02]  /*72e0*/  UIADD3.64 UR18, UR14, 0x400, URZ ;  /* 0x000004000e127897 */ /* 0x000fe4000fffe03f */
[----:B------:R-:W-:-:S09]  /*72f0*/  UIADD3.64 UR16, UR12, 0x200, URZ ;  /* 0x000002000c107897 */ /* 0x000fd2000fffe03f */
[----:B------:R-:W-:Y:S01]  /*7300*/  HGMMA.64x128x8.F32.TF32 R24, gdesc[UR16], R24 ;  /* 0x05e00000101879f0 */ /* 0x000fe20008702818 */
[----:B------:R-:W-:Y:S02]  /*7310*/  UIADD3.64 UR18, UR14, 0x402, URZ ;  /* 0x000004020e127897 */ /* 0x000fe4000fffe03f */
[----:B------:R-:W-:Y:S02]  /*7320*/  UIADD3.64 UR16, UR12, 0x202, URZ ;  /* 0x000002020c107897 */ /* 0x000fe4000fffe03f */
[----:B------:R-:W-:Y:S02]  /*7330*/  UIADD3.64 UR14, UR14, 0x404, URZ ;  /* 0x000004040e0e7897 */ /* 0x000fe4000fffe03f */
[----:B------:R-:W-:-:S05]  /*7340*/  UIADD3.64 UR12, UR12, 0x204, URZ ;  /* 0x000002040c0c7897 */ /* 0x000fca000fffe03f */
[----:B------:R-:W-:-:S12]  /*7350*/  HGMMA.64x128x8.F32.TF32 R24, gdesc[UR16], R24 ;  /* 0x05e00000101879f0 */ /* 0x000fd80008702818 */
[----:B------:R-:W-:Y:S03]  /*7360*/  HGMMA.64x128x8.F32.TF32 R24, gdesc[UR12], R24, gsb0 ;  /* 0x05e000000c1879f0 */ /* 0x000fe60008002818 */
[----:B------:R-:W-:Y:S02]  /*7370*/  WARPGROUP.DEPBAR.LE gsb0, 0x1 ;  /* 0x00008000000079c5 */ /* 0x000fe40000010100 */
[----:B------:R-:W-:Y:S06]  /*7380*/  BAR.SYNC.DEFER_BLOCKING 0x0 ;  /* 0x0000000000007b1d */ /* 0x000fec0000010000 */
[----:B------:R-:W-:Y:S01]  /*7390*/  @!PT LDS RZ, [RZ] ;  /* 0x00000000fffff984 */ /* 0x000fe20000000800 */
[----:B------:R-:W-:Y:S01]  /*73a0*/  @!PT LDS RZ, [RZ] ;  /* 0x00000000fffff984 */ /* 0x000fe20000000800 */
[----:B------:R-:W-:Y:S01]  /*73b0*/  @!PT LDS RZ, [RZ] ;  /* 0x00000000fffff984 */ /* 0x000fe20000000800 */
[----:B------:R-:W-:Y:S04]  /*73c0*/  LDGSTS.E [R249+0x10000], desc[UR10][R216.64], P2 ;  /* 0x10000000d8f97fae */ /* 0x000fe8000912184a */
[----:B------:R-:W-:Y:S04]  /*73d0*/  LDGSTS.E [R249+0x10008], desc[UR10][R218.64], P3 ;  /* 0x10008000daf97fae */ /* 0x000fe8000992184a */
[----:B------:R1:W-:Y:S01]  /*73e0*/  LDGSTS.E [R249+0x12000], desc[UR10][R226.64], P1 ;  /* 0x12000000e2f97fae */ /* 0x0003e2000892184a */
[----:B------:R-:W-:Y:S01]  /*73f0*/  ISETP.GE.AND P1, PT, R229, R23, PT ;  /* 0x00000017e500720c */ /* 0x000fe20003f26270 */
[----:B------:R-:W-:-:S02]  /*7400*/  IMAD.MOV.U32 R229, RZ, RZ, R228 ;  /* 0x000000ffffe57224 */ /* 0x000fc400078e00e4 */
[----:B------:R-:W-:-:S04]  /*7410*/  IMAD.MOV.U32 R228, RZ, RZ, R242 ;  /* 0x000000ffffe47224 */ /* 0x000fc800078e00f2 */
[----:B------:R-:W-:Y:S01]  /*7420*/  IMAD.WIDE R228, R20, 0x4, R228 ;  /* 0x0000000414e47825 */ /* 0x000fe200078e02e4 */
[----:B-1----:R-:W-:-:S03]  /*7430*/  SEL R226, RZ, 0x4, P1 ;  /* 0x00000004ffe27807 */ /* 0x002fc60000800000 */
[----:B------:R-:W-:Y:S01]  /*7440*/  IMAD.MOV.U32 R242, RZ, RZ, R228 ;  /* 0x000000fffff27224 */ /* 0x000fe200078e00e4 */
[----:B------:R-:W-:Y:S02]  /*7450*/  LOP3.LUT R227, R0, 0x4, RZ, 0xfc, !PT ;  /* 0x0000000400e37812 */ /* 0x000fe400078efcff */
[----:B------:R-:W-:-:S04]  /*7460*/  SEL R226, R226, RZ, !P0 ;  /* 0x000000ffe2e27207 */ /* 0x000fc80004000000 */
[----:B------:R-:W-:-:S13]  /*7470*/  ISETP.NE.U32.AND P1, PT, R226, RZ, PT ;  /* 0x000000ffe200720c */ /* 0x000fda0003f25070 */
[----:B------:R1:W-:Y:S01]  /*7480*/  LDGSTS.E [R249+0x12008], desc[UR10][R228.64], P1 ;  /* 0x12008000e4f97fae */ /* 0x0003e2000892184a */
[-C--:B------:R-:W-:Y:S02]  /*7490*/  ISETP.GE.AND P1, PT, R227, R23.reuse, PT ;  /* 0x00000017e300720c */ /* 0x080fe40003f26270 */
[----:B------:R-:W-:Y:S02]  /*74a0*/  LOP3.LUT R227, R0, 0x6, RZ, 0xfc, !PT ;  /* 0x0000000600e37812 */ /* 0x000fe400078efcff */
[----:B------:R-:W-:Y:S02]  /*74b0*/  SEL R226, RZ, 0x4, P1 ;  /* 0x00000004ffe27807 */ /* 0x000fe40000800000 */
[----:B------:R-:W-:Y:S02]  /*74c0*/  ISETP.GE.AND P1, PT, R227, R23, PT ;  /* 0x00000017e300720c */ /* 0x000fe40003f26270 */
[----:B------:R-:W-:Y:S02]  /*74d0*/  SEL R226, R226, RZ, !P0 ;  /* 0x000000ffe2e27207 */ /* 0x000fe40004000000 */
[----:B------:R-:W-:Y:S01]  /*74e0*/  LOP3.LUT R227, R0, 0x24, RZ, 0xfc, !PT ;  /* 0x0000002400e37812 */ /* 0x000fe200078efcff */
[----:B-1----:R-:W-:Y:S01]  /*74f0*/  IMAD.MOV.U32 R228, RZ, RZ, R229 ;  /* 0x000000ffffe47224 */ /* 0x002fe200078e00e5 */
[----:B------:R-:W-:-:S02]  /*7500*/  ISETP.NE.U32.AND P2, PT, R226, RZ, PT ;  /* 0x000000ffe200720c */ /* 0x000fc40003f45070 */
[----:B------:R-:W-:Y:S02]  /*7510*/  SEL R226, RZ, 0x4, P1 ;  /* 0x00000004ffe27807 */ /* 0x000fe40000800000 */
[----:B------:R-:W-:Y:S01]  /*7520*/  ISETP.GE.AND P1, PT, R227, R23, PT ;  /* 0x00000017e300720c */ /* 0x000fe20003f26270 */
[----:B------:R-:W-:Y:S01]  /*7530*/  IMAD.MOV.U32 R227, RZ, RZ, R240 ;  /* 0x000000ffffe37224 */ /* 0x000fe200078e00f0 */
[----:B------:R-:W-:Y:S02]  /*7540*/  SEL R226, R226, RZ, !P0 ;  /* 0x000000ffe2e27207 */ /* 0x000fe40004000000 */
[----:B------:R-:W-:Y:S02]  /*7550*/  LOP3.LUT R249, R3, 0x10, RZ, 0x3c, !PT ;  /* 0x0000001003f97812 */ /* 0x000fe400078e3cff */
[----:B------:R-:W-:Y:S02]  /*7560*/  ISETP.NE.U32.AND P3, PT, R226, RZ, PT ;  /* 0x000000ffe200720c */ /* 0x000fe40003f65070 */
[----:B------:R-:W-:Y:S01]  /*7570*/  SEL R226, RZ, 0x4, P1 ;  /* 0x00000004ffe27807 */ /* 0x000fe20000800000 */
[----:B------:R-:W-:Y:S01]  /*7580*/  VIADD R229, R249, UR6 ;  /* 0x00000006f9e57c36 */ /* 0x000fe20008000000 */
[----:B------:R-:W-:-:S02]  /*7590*/  LOP3.LUT R249, R0, 0x26, RZ, 0xfc, !PT ;  /* 0x0000002600f97812 */ /* 0x000fc400078efcff */
[----:B------:R-:W-:Y:S02]  /*75a0*/  SEL R226, R226, RZ, !P0 ;  /* 0x000000ffe2e27207 */ /* 0x000fe40004000000 */
[----:B------:R-:W-:Y:S02]  /*75b0*/  LDGSTS.E [R229+0x10000], desc[UR10][R214.64], P2 ;  /* 0x10000000d6e57fae */ /* 0x000fe4000912184a */
[----:B------:R-:W-:Y:S01]  /*75c0*/  ISETP.NE.U32.AND P1, PT, R226, RZ, PT ;  /* 0x000000ffe200720c */ /* 0x000fe20003f25070 */
[----:B------:R-:W-:Y:S02]  /*75d0*/  IMAD.MOV.U32 R226, RZ, RZ, R241 ;  /* 0x000000ffffe27224 */ /* 0x000fe400078e00f1 */
[----:B------:R-:W-:Y:S02]  /*75e0*/  LDGSTS.E [R229+0x10008], desc[UR10][R220.64], P3 ;  /* 0x10008000dce57fae */ /* 0x000fe4000992184a */
[----:B------:R-:W-:-:S04]  /*75f0*/  IMAD.WIDE R226, R20, 0x4, R226 ;  /* 0x0000000414e27825 */ /* 0x000fc800078e02e2 */
[----:B------:R-:W-:Y:S02]  /*7600*/  IMAD.MOV.U32 R241, RZ, RZ, R226 ;  /* 0x000000fffff17224 */ /* 0x000fe400078e00e2 */
[----:B------:R-:W-:Y:S02]  /*7610*/  IMAD.MOV.U32 R240, RZ, RZ, R227 ;  /* 0x000000fffff07224 */ /* 0x000fe400078e00e3 */
[----:B------:R1:W-:Y:S01]  /*7620*/  LDGSTS.E [R229+0x12000], desc[UR10][R226.64], P1 ;  /* 0x12000000e2e57fae */ /* 0x0003e2000892184a */
[----:B------:R-:W-:-:S03]  /*7630*/  ISETP.GE.AND P1, PT, R249, R23, PT ;  /* 0x00000017f900720c */ /* 0x000fc60003f26270 */
[----:B------:R-:W2:Y:S01]  /*7640*/  LDL.LU R249, [R1+0x38] ;  /* 0x0000380001f97983 */ /* 0x000ea20000300800 */
[----:B-1----:R-:W-:Y:S01]  /*7650*/  SEL R226, RZ, 0x4, P1 ;  /* 0x00000004ffe27807 */ /* 0x002fe20000800000 */
[----:B------:R-:W-:Y:S01]  /*7660*/  IMAD.MOV.U32 R227, RZ, RZ, R14 ;  /* 0x000000ffffe37224 */ /* 0x000fe200078e000e */
[----:B------:R-:W-:Y:S02]  /*7670*/  LOP3.LUT R14, R0, 0x8, RZ, 0xfc, !PT ;  /* 0x00000008000e7812 */ /* 0x000fe400078efcff */
[----:B------:R-:W-:-:S04]  /*7680*/  SEL R226, R226, RZ, !P0 ;  /* 0x000000ffe2e27207 */ /* 0x000fc80004000000 */
[----:B------:R-:W-:Y:S01]  /*7690*/  ISETP.NE.U32.AND P1, PT, R226, RZ, PT ;  /* 0x000000ffe200720c */ /* 0x000fe20003f25070 */
[----:B------:R-:W-:-:S04]  /*76a0*/  IMAD.MOV.U32 R226, RZ, RZ, R239 ;  /* 0x000000ffffe27224 */ /* 0x000fc800078e00ef */
[----:B------:R-:W-:-:S04]  /*76b0*/  IMAD.WIDE R226, R20, 0x4, R226 ;  /* 0x0000000414e27825 */ /* 0x000fc800078e02e2 */
[----:B------:R-:W-:-:S04]  /*76c0*/  IMAD.MOV.U32 R239, RZ, RZ, R226 ;  /* 0x000000ffffef7224 */ /* 0x000fc800078e00e2 */
[----:B------:R1:W-:Y:S01]  /*76d0*/  LDGSTS.E [R229+0x12008], desc[UR10][R226.64], P1 ;  /* 0x12008000e2e57fae */ /* 0x0003e2000892184a */
[----:B------:R-:W-:Y:S01]  /*76e0*/  ISETP.GE.AND P1, PT, R14, R23, PT ;  /* 0x000000170e00720c */ /* 0x000fe20003f26270 */
[----:B------:R-:W-:-:S03]  /*76f0*/  IMAD.MOV.U32 R14, RZ, RZ, R227 ;  /* 0x000000ffff0e7224 */ /* 0x000fc600078e00e3 */
[----:B-1----:R-:W-:Y:S01]  /*7700*/  SEL R226, RZ, 0x4, P1 ;  /* 0x00000004ffe27807 */ /* 0x002fe20000800000 */
[----:B------:R-:W3:Y:S01]  /*7710*/  LDL.LU R227, [R1+0x40] ;  /* 0x0000400001e37983 */ /* 0x000ee20000300800 */
[----:B------:R-:W-:Y:S02]  /*7720*/  LOP3.LUT R229, R3, 0x20, RZ, 0x3c, !PT ;  /* 0x0000002003e57812 */ /* 0x000fe400078e3cff */
[----:B------:R-:W-:-:S04]  /*7730*/  SEL R226, R226, RZ, !P0 ;  /* 0x000000ffe2e27207 */ /* 0x000fc80004000000 */
[----:B------:R-:W-:Y:S02]  /*7740*/  ISETP.NE.U32.AND P1, PT, R226, RZ, PT ;  /* 0x000000ffe200720c */ /* 0x000fe40003f25070 */
[----:B------:R-:W3:Y:S01]  /*7750*/  LDL.LU R226, [R1+0x3c] ;  /* 0x00003c0001e27983 */ /* 0x000ee20000300800 */
[----:B------:R-:W-:Y:S01]  /*7760*/  VIADD R229, R229, UR6 ;  /* 0x00000006e5e57c36 */ /* 0x000fe20008000000 */
[----:B---3--:R-:W-:-:S04]  /*7770*/  LOP3.LUT R227, R227, R226, RZ, 0x3c, !PT ;  /* 0x000000e2e3e37212 */ /* 0x008fc800078e3cff */
[----:B------:R-:W-:-:S04]  /*7780*/  LOP3.LUT R226, R227, R226, RZ, 0x3c, !PT ;  /* 0x000000e2e3e27212 */ /* 0x000fc800078e3cff */
[----:B------:R-:W-:-:S03]  /*7790*/  LOP3.LUT R227, R227, R226, RZ, 0x3c, !PT ;  /* 0x000000e2e3e37212 */ /* 0x000fc600078e3cff */
[----:B------:R-:W-:-:S05]  /*77a0*/  IMAD.WIDE R226, R20, 0x4, R226 ;  /* 0x0000000414e27825 */ /* 0x000fca00078e02e2 */
[----:B------:R-:W-:Y:S04]  /*77b0*/  STL [R1+0x40], R226 ;  /* 0x000040e201007387 */ /* 0x000fe80000100800 */
[----:B------:R1:W-:Y:S04]  /*77c0*/  STL [R1+0x3c], R227 ;  /* 0x00003ce301007387 */ /* 0x0003e80000100800 */
[----:B------:R3:W-:Y:S04]  /*77d0*/  LDGSTS.E [R229+0x10000], desc[UR10][R226.64], P1 ;  /* 0x10000000e2e57fae */ /* 0x0007e8000892184a */
[----:B-1----:R-:W4:Y:S01]  /*77e0*/  LDL.LU R227, [R1+0x34] ;  /* 0x0000340001e37983 */ /* 0x002f220000300800 */
[----:B---3--:R-:W-:-:S04]  /*77f0*/  LOP3.LUT R226, R0, 0xa, RZ, 0xfc, !PT ;  /* 0x0000000a00e27812 */ /* 0x008fc800078efcff */
[----:B------:R-:W-:-:S04]  /*7800*/  ISETP.GE.AND P1, PT, R226, R23, PT ;  /* 0x00000017e200720c */ /* 0x000fc80003f26270 */
[----:B------:R-:W-:-:S04]  /*7810*/  SEL R226, RZ, 0x4, P1 ;  /* 0x00000004ffe27807 */ /* 0x000fc80000800000 */
[----:B------:R-:W-:-:S04]  /*7820*/  SEL R226, R226, RZ, !P0 ;  /* 0x000000ffe2e27207 */ /* 0x000fc80004000000 */
[----:B------:R-:W-:Y:S01]  /*7830*/  ISETP.NE.U32.AND P1, PT, R226, RZ, PT ;  /* 0x000000ffe200720c */ /* 0x000fe20003f25070 */
[----:B--2---:R-:W-:Y:S01]  /*7840*/  IMAD.MOV.U32 R226, RZ, RZ, R249 ;  /* 0x000000ffffe27224 */ /* 0x004fe200078e00f9 */
[----:B------:R-:W-:-:S03]  /*7850*/  LOP3.LUT R249, R0, 0x28, RZ, 0xfc, !PT ;  /* 0x0000002800f97812 */ /* 0x000fc600078efcff */
[----:B----4-:R-:W-:-:S08]  /*7860*/  IMAD.WIDE R226, R20, 0x4, R226 ;  /* 0x0000000414e27825 */ /* 0x010fd000078e02e2 */
[----:B------:R1:W-:Y:S01]  /*7870*/  LDGSTS.E [R229+0x10008], desc[UR10][R226.64], P1 ;  /* 0x10008000e2e57fae */ /* 0x0003e2000892184a */
[----:B------:R-:W-:-:S03]  /*7880*/  ISETP.GE.AND P1, PT, R249, R23, PT ;  /* 0x00000017f900720c */ /* 0x000fc60003f26270 */
[----:B------:R1:W-:Y:S02]  /*7890*/  STL [R1+0x38], R226 ;  /* 0x000038e201007387 */ /* 0x0003e40000100800 */
[----:B-1----:R-:W-:-:S04]  /*78a0*/  SEL R226, RZ, 0x4, P1 ;  /* 0x00000004ffe27807 */ /* 0x002fc80000800000 */
[----:B------:R-:W-:Y:S01]  /*78b0*/  SEL R226, R226, RZ, !P0 ;  /* 0x000000ffe2e27207 */ /* 0x000fe20004000000 */
[----:B------:R1:W-:Y:S03]  /*78c0*/  STL [R1+0x34], R227 ;  /* 0x000034e301007387 */ /* 0x0003e60000100800 */
[----:B------:R-:W-:Y:S01]  /*78d0*/  ISETP.NE.U32.AND P1, PT, R226, RZ, PT ;  /* 0x000000ffe200720c */ /* 0x000fe20003f25070 */
[----:B------:R-:W-:Y:S02]  /*78e0*/  IMAD.MOV.U32 R226, RZ, RZ, R238 ;  /* 0x000000ffffe27224 */ /* 0x000fe400078e00ee */
[----:B-1----:R-:W-:Y:S01]  /*78f0*/  IMAD.MOV.U32 R227, RZ, RZ, R237 ;  /* 0x000000ffffe37224 */ /* 0x002fe200078e00ed */
[----:B------:R-:W-:Y:S01]  /*7900*/  LOP3.LUT R249, R0, 0x2a, RZ, 0xfc, !PT ;  /* 0x0000002a00f97812 */ /* 0x000fe200078efcff */
[----:B------:R-:W-:-:S08]  /*7910*/  IMAD.WIDE R226, R20, 0x4, R226 ;  /* 0x0000000414e27825 */ /* 0x000fd000078e02e2 */
[----:B------:R1:W-:Y:S01]  /*7920*/  LDGSTS.E [R229+0x12000], desc[UR10][R226.64], P1 ;  /* 0x12000000e2e57fae */ /* 0x0003e2000892184a */
[----:B------:R-:W-:Y:S01]  /*7930*/  ISETP.GE.AND P1, PT, R249, R23, PT ;  /* 0x00000017f900720c */ /* 0x000fe20003f26270 */
[----:B------:R-:W-:Y:S02]  /*7940*/  IMAD.MOV.U32 R238, RZ, RZ, R226 ;  /* 0x000000ffffee7224 */ /* 0x000fe400078e00e2 */
[----:B------:R-:W-:Y:S01]  /*7950*/  IMAD.MOV.U32 R237, RZ, RZ, R227 ;  /* 0x000000ffffed7224 */ /* 0x000fe200078e00e3 */
[----:B------:R-:W2:Y:S01]  /*7960*/  LDL.LU R249, [R1+0x28] ;  /* 0x0000280001f97983 */ /* 0x000ea20000300800 */
[----:B-1----:R-:W-:-:S04]  /*7970*/  SEL R226, RZ, 0x4, P1 ;  /* 0x00000004ffe27807 */ /* 0x002fc80000800000 */
[----:B------:R-:W-:-:S04]  /*7980*/  SEL R226, R226, RZ, !P0 ;  /* 0x000000ffe2e27207 */ /* 0x000fc80004000000 */
[----:B------:R-:W-:Y:S01]  /*7990*/  ISETP.NE.U32.AND P1, PT, R226, RZ, PT ;  /* 0x000000ffe200720c */ /* 0x000fe20003f25070 */
[----:B------:R-:W-:Y:S02]  /*79a0*/  IMAD.MOV.U32 R226, RZ, RZ, R236 ;  /* 0x000000ffffe27224 */ /* 0x000fe400078e00ec */
[----:B------:R-:W-:Y:S01]  /*79b0*/  IMAD.MOV.U32 R227, RZ, RZ, R13 ;  /* 0x000000ffffe37224 */ /* 0x000fe200078e000d */
[----:B------:R-:W-:Y:S01]  /*79c0*/  LOP3.LUT R13, R0, 0xc, RZ, 0xfc, !PT ;  /* 0x0000000c000d7812 */ /* 0x000fe200078efcff */
[----:B------:R-:W-:-:S08]  /*79d0*/  IMAD.WIDE R226, R20, 0x4, R226 ;  /* 0x0000000414e27825 */ /* 0x000fd000078e02e2 */
[----:B------:R1:W-:Y:S01]  /*79e0*/  LDGSTS.E [R229+0x12008], desc[UR10][R226.64], P1 ;  /* 0x12008000e2e57fae */ /* 0x0003e2000892184a */
[----:B------:R-:W-:Y:S01]  /*79f0*/  ISETP.GE.AND P1, PT, R13, R23, PT ;  /* 0x000000170d00720c */ /* 0x000fe20003f26270 */
[----:B------:R-:W-:Y:S02]  /*7a00*/  IMAD.MOV.U32 R236, RZ, RZ, R226 ;  /* 0x000000ffffec7224 */ /* 0x000fe400078e00e2 */
[----:B------:R-:W-:Y:S01]  /*7a10*/  IMAD.MOV.U32 R13, RZ, RZ, R227 ;  /* 0x000000ffff0d7224 */ /* 0x000fe200078e00e3 */
[----:B-1----:R-:W-:Y:S01]  /*7a20*/  SEL R226, RZ, 0x4, P1 ;  /* 0x00000004ffe27807 */ /* 0x002fe20000800000 */
[----:B------:R-:W3:Y:S03]  /*7a30*/  LDL.LU R227, [R1+0x30] ;  /* 0x0000300001e37983 */ /* 0x000ee60000300800 */
[----:B------:R-:W-:-:S04]  /*7a40*/  SEL R226, R226, RZ, !P0 ;  /* 0x000000ffe2e27207 */ /* 0x000fc80004000000 */
[----:B------:R-:W-:Y:S02]  /*7a50*/  ISETP.NE.U32.AND P1, PT, R226, RZ, PT ;  /* 0x000000ffe200720c */ /* 0x000fe40003f25070 */
[----:B------:R-:W3:Y:S01]  /*7a60*/  LDL.LU R226, [R1+0x2c] ;  /* 0x00002c0001e27983 */ /* 0x000ee20000300800 */
[----:B------:R-:W-:-:S05]  /*7a70*/  LOP3.LUT R229, R3, 0x30, RZ, 0x3c, !PT ;  /* 0x0000003003e57812 */ /* 0x000fca00078e3cff */
        /* <DEDUP_REMOVED lines=130> */
[----:B------:R-:W-:-:S03]  /*82a0*/  IMAD.MOV.U32 R22, RZ, RZ, R226 ;  /* 0x000000ffff167224 */ /* 0x000fc600078e00e2 */
[----:B-1----:R-:W-:-:S04]  /*82b0*/  SEL R226, RZ, 0x4, P1 ;  /* 0x00000004ffe27807 */ /* 0x002fc80000800000 */
[----:B------:R-:W-:Y:S01]  /*82c0*/  SEL R226, R226, RZ, !P0 ;  /* 0x000000ffe2e27207 */ /* 0x000fe20004000000 */
[----:B------:R-:W-:-:S03]  /*82d0*/  IMAD.MOV.U32 R21, RZ, RZ, R227 ;  /* 0x000000ffff157224 */ /* 0x000fc600078e00e3 */
[----:B------:R-:W-:Y:S01]  /*82e0*/  ISETP.NE.U32.AND P1, PT, R226, RZ, PT ;  /* 0x000000ffe200720c */ /* 0x000fe20003f25070 */
[----:B------:R-:W-:Y:S02]  /*82f0*/  IMAD.MOV.U32 R226, RZ, RZ, R11 ;  /* 0x000000ffffe27224 */ /* 0x000fe400078e000b */
[----:B------:R-:W-:Y:S02]  /*8300*/  IMAD.MOV.U32 R227, RZ, RZ, R8 ;  /* 0x000000ffffe37224 */ /* 0x000fe400078e0008 */
[----:B------:R-:W-:-:S08]  /*8310*/  IMAD.WIDE R226, R20, 0x4, R226 ;  /* 0x0000000414e27825 */ /* 0x000fd000078e02e2 */
[----:B------:R1:W-:Y:S04]  /*8320*/  LDGSTS.E [R229+0x12008], desc[UR10][R226.64], P1 ;  /* 0x12008000e2e57fae */ /* 0x0003e8000892184a */
[----:B------:R-:W2:Y:S01]  /*8330*/  LDL.LU R229, [R1] ;  /* 0x0000000001e57983 */ /* 0x000ea20000300800 */
[----:B------:R-:W-:Y:S01]  /*8340*/  LOP3.LUT R249, R0, 0x18, RZ, 0xfc, !PT ;  /* 0x0000001800f97812 */ /* 0x000fe200078efcff */
[----:B------:R-:W-:-:S03]  /*8350*/  IMAD.MOV.U32 R11, RZ, RZ, R226 ;  /* 0x000000ffff0b7224 */ /* 0x000fc600078e00e2 */
[----:B------:R-:W-:-:S04]  /*8360*/  ISETP.GE.AND P1, PT, R249, R23, PT ;  /* 0x00000017f900720c */ /* 0x000fc80003f26270 */
[----:B-1----:R-:W-:-:S04]  /*8370*/  SEL R226, RZ, 0x4, P1 ;  /* 0x00000004ffe27807 */ /* 0x002fc80000800000 */
[----:B------:R-:W-:Y:S01]  /*8380*/  SEL R226, R226, RZ, !P0 ;  /* 0x000000ffe2e27207 */ /* 0x000fe20004000000 */
[----:B------:R-:W-:-:S03]  /*8390*/  IMAD.MOV.U32 R8, RZ, RZ, R227 ;  /* 0x000000ffff087224 */ /* 0x000fc600078e00e3 */
[----:B------:R-:W-:Y:S01]  /*83a0*/  ISETP.NE.U32.AND P1, PT, R226, RZ, PT ;  /* 0x000000ffe200720c */ /* 0x000fe20003f25070 */
[----:B------:R-:W-:Y:S01]  /*83b0*/  IMAD.MOV.U32 R227, RZ, RZ, R252 ;  /* 0x000000ffffe37224 */ /* 0x000fe200078e00fc */
[----:B------:R-:W-:Y:S01]  /*83c0*/  LOP3.LUT R249, R3, 0x60, RZ, 0x3c, !PT ;  /* 0x0000006003f97812 */ /* 0x000fe200078e3cff */
[----:B------:R-:W-:-:S04]  /*83d0*/  IMAD.WIDE R212, R19, 0x4, R212 ;  /* 0x0000000413d47825 */ /* 0x000fc800078e02d4 */
        /* <DEDUP_REMOVED lines=11> */
[----:B--2---:R-:W-:Y:S02]  /*8490*/  IMAD.MOV.U32 R226, RZ, RZ, R229 ;  /* 0x000000ffffe27224 */ /* 0x004fe400078e00e5 */
[----:B------:R-:W-:Y:S02]  /*84a0*/  VIADD R229, R249, UR6 ;  /* 0x00000006f9e57c36 */ /* 0x000fe40008000000 */
[----:B------:R-:W-:Y:S01]  /*84b0*/  IMAD.WIDE R226, R20, 0x4, R226 ;  /* 0x0000000414e27825 */ /* 0x000fe200078e02e2 */
[----:B------:R-:W-:-:S04]  /*84c0*/  LOP3.LUT R249, R0, 0x1a, RZ, 0xfc, !PT ;  /* 0x0000001a00f97812 */ /* 0x000fc800078efcff */
[----:B------:R1:W-:Y:S01]  /*84d0*/  LDGSTS.E [R229+0x10000], desc[UR10][R226.64], P1 ;  /* 0x10000000e2e57fae */ /* 0x0003e2000892184a */
[----:B------:R-:W-:-:S03]  /*84e0*/  ISETP.GE.AND P1, PT, R249, R23, PT ;  /* 0x00000017f900720c */ /* 0x000fc60003f26270 */
[----:B------:R1:W-:Y:S01]  /*84f0*/  STL [R1], R226 ;  /* 0x000000e201007387 */ /* 0x0003e20000100800 */
[----:B------:R-:W-:Y:S01]  /*8500*/  IMAD.MOV.U32 R252, RZ, RZ, R227 ;  /* 0x000000fffffc7224 */ /* 0x000fe200078e00e3 */
        /* <DEDUP_REMOVED lines=36> */
[----:B------:R-:W-:Y:S01]  /*8750*/  IMAD.MOV.U32 R226, RZ, RZ, R248 ;  /* 0x000000ffffe27224 */ /* 0x000fe200078e00f8 */
[----:B------:R-:W-:Y:S01]  /*8760*/  LOP3.LUT R249, R3, 0x70, RZ, 0x3c, !PT ;  /* 0x0000007003f97812 */ /* 0x000fe200078e3cff */
[----:B------:R-:W-:Y:S02]  /*8770*/  IMAD.MOV.U32 R227, RZ, RZ, R247 ;  /* 0x000000ffffe37224 */ /* 0x000fe400078e00f7 */
[----:B------:R-:W-:-:S04]  /*8780*/  IMAD.WIDE R226, R20, 0x4, R226 ;  /* 0x0000000414e27825 */ /* 0x000fc800078e02e2 */
[----:B------:R-:W-:Y:S01]  /*8790*/  VIADD R229, R249, UR6 ;  /* 0x00000006f9e57c36 */ /* 0x000fe20008000000 */
[----:B------:R-:W-:-:S04]  /*87a0*/  LOP3.LUT R249, R0, 0x1e, RZ, 0xfc, !PT ;  /* 0x0000001e00f97812 */ /* 0x000fc800078efcff */
        /* <DEDUP_REMOVED lines=23> */
[----:B------:R-:W-:Y:S02]  /*8920*/  ISETP.GE.AND P1, PT, R249, R23, PT ;  /* 0x00000017f900720c */ /* 0x000fe40003f26270 */
[----:B------:R-:W2:Y:S01]  /*8930*/  S2R R249, SR_TID.X ;  /* 0x0000000000f97919 */ /* 0x000ea20000002100 */
[----:B------:R-:W-:Y:S01]  /*8940*/  IMAD.MOV.U32 R17, RZ, RZ, R226 ;  /* 0x000000ffff117224 */ /* 0x000fe200078e00e2 */
[----:B-1----:R-:W-:-:S04]  /*8950*/  SEL R226, RZ, 0x4, P1 ;  /* 0x00000004ffe27807 */ /* 0x002fc80000800000 */
[----:B------:R-:W-:Y:S01]  /*8960*/  SEL R226, R226, RZ, !P0 ;  /* 0x000000ffe2e27207 */ /* 0x000fe20004000000 */
[----:B------:R-:W-:-:S03]  /*8970*/  IMAD.MOV.U32 R15, RZ, RZ, R227 ;  /* 0x000000ffff0f7224 */ /* 0x000fc600078e00e3 */
[----:B------:R-:W-:Y:S01]  /*8980*/  ISETP.NE.U32.AND P1, PT, R226, RZ, PT ;  /* 0x000000ffe200720c */ /* 0x000fe20003f25070 */
[----:B------:R-:W-:Y:S02]  /*8990*/  IMAD.MOV.U32 R226, RZ, RZ, R7 ;  /* 0x000000ffffe27224 */ /* 0x000fe400078e0007 */
[----:B------:R-:W-:Y:S02]  /*89a0*/  IMAD.MOV.U32 R227, RZ, RZ, R5 ;  /* 0x000000ffffe37224 */ /* 0x000fe400078e0005 */
[----:B------:R-:W-:-:S08]  /*89b0*/  IMAD.WIDE R226, R20, 0x4, R226 ;  /* 0x0000000414e27825 */ /* 0x000fd000078e02e2 */
[----:B------:R1:W-:Y:S01]  /*89c0*/  LDGSTS.E [R229+0x12008], desc[UR10][R226.64], P1 ;  /* 0x12008000e2e57fae */ /* 0x0003e2000892184a */
[----:B--2---:R-:W-:Y:S01]  /*89d0*/  LOP3.LUT R249, R249, 0x3f, RZ, 0xc0, !PT ;  /* 0x0000003ff9f97812 */ /* 0x004fe200078ec0ff */
[----:B------:R-:W-:Y:S01]  /*89e0*/  IMAD.MOV.U32 R7, RZ, RZ, R226 ;  /* 0x000000ffff077224 */ /* 0x000fe200078e00e2 */
[----:B------:R-:W-:Y:S01]  /*89f0*/  ULEA UR6, UR4, UR8, 0xf ;  /* 0x0000000804067291 */ /* 0x000fe2000f8e783f */
[----:B------:R-:W0:Y:S01]  /*8a00*/  LDGDEPBAR ;  /* 0x00000000000079af */ /* 0x000e220000000000 */
[----:B------:R-:W-:-:S04]  /*8a10*/  ISETP.GE.AND P1, PT, R249, R23, PT ;  /* 0x00000017f900720c */ /* 0x000fc80003f26270 */
[----:B-1----:R-:W-:-:S04]  /*8a20*/  SEL R226, RZ, 0x4, P1 ;  /* 0x00000004ffe27807 */ /* 0x002fc80000800000 */
[----:B------:R-:W-:-:S04]  /*8a30*/  SEL R226, R226, RZ, !P0 ;  /* 0x000000ffe2e27207 */ /* 0x000fc80004000000 */
[----:B------:R-:W-:Y:S01]  /*8a40*/  ISETP.NE.U32.AND P0, PT, R226, RZ, PT ;  /* 0x000000ffe200720c */ /* 0x000fe20003f05070 */
[----:B------:R-:W-:Y:S02]  /*8a50*/  VIADD R226, R4, UR6 ;  /* 0x0000000604e27c36 */ /* 0x000fe40008000000 */
[----:B------:R-:W-:-:S10]  /*8a60*/  IMAD.WIDE R126, R19, 0x4, R126 ;  /* 0x00000004137e7825 */ /* 0x000fd400078e027e */
[----:B------:R-:W-:Y:S04]  /*8a70*/  LDGSTS.E [R226], desc[UR10][R212.64], P0 ;  /* 0x00000000d4e27fae */ /* 0x000fe8000812184a */
[----:B------:R-:W-:Y:S04]  /*8a80*/  LDGSTS.E [R226+0x400], desc[UR10][R222.64], P0 ;  /* 0x00400000dee27fae */ /* 0x000fe8000812184a */
[----:B------:R-:W-:Y:S04]  /*8a90*/  LDGSTS.E [R226+0x800], desc[UR10][R206.64], P0 ;  /* 0x00800000cee27fae */ /* 0x000fe8000812184a */
[----:B------:R-:W-:Y:S04]  /*8aa0*/  LDGSTS.E [R226+0xc00], desc[UR10][R198.64], P0 ;  /* 0x00c00000c6e27fae */ /* 0x000fe8000812184a */
[----:B------:R-:W-:Y:S01]  /*8ab0*/  LDGSTS.E [R226+0x1000], desc[UR10][R190.64], P0 ;  /* 0x01000000bee27fae */ /* 0x000fe2000812184a */
[----:B------:R-:W-:-:S03]  /*8ac0*/  IMAD.WIDE R118, R19, 0x4, R118 ;  /* 0x0000000413767825 */ /* 0x000fc600078e0276 */
[----:B------:R-:W-:Y:S01]  /*8ad0*/  LDGSTS.E [R226+0x1400], desc[UR10][R182.64], P0 ;  /* 0x01400000b6e27fae */ /* 0x000fe2000812184a */
[----:B------:R-:W-:-:S03]  /*8ae0*/  IMAD.WIDE R96, R19, 0x4, R96 ;  /* 0x0000000413607825 */ /* 0x000fc600078e0260 */
[----:B------:R-:W-:Y:S01]  /*8af0*/  LDGSTS.E [R226+0x1800], desc[UR10][R174.64], P0 ;  /* 0x01800000aee27fae */ /* 0x000fe2000812184a */
[----:B------:R-:W-:-:S03]  /*8b00*/  IMAD.WIDE R104, R19, 0x4, R104 ;  /* 0x0000000413687825 */ /* 0x000fc600078e0268 */
[----:B------:R-:W-:Y:S01]  /*8b10*/  LDGSTS.E [R226+0x1c00], desc[UR10][R166.64], P0 ;  /* 0x01c00000a6e27fae */ /* 0x000fe2000812184a */
[----:B------:R-:W-:-:S03]  /*8b20*/  LOP3.LUT R229, R4, 0x20, RZ, 0x3c, !PT ;  /* 0x0000002004e57812 */ /* 0x000fc600078e3cff */
[----:B------:R-:W-:Y:S04]  /*8b30*/  LDGSTS.E [R226+0x2000], desc[UR10][R158.64], P0 ;  /* 0x020000009ee27fae */ /* 0x000fe8000812184a */
        /* <DEDUP_REMOVED lines=9> */
[----:B------:R1:W-:Y:S01]  /*8bd0*/  LDGSTS.E [R226+0x3c00], desc[UR10][R104.64], P0 ;  /* 0x03c0000068e27fae */ /* 0x0003e2000812184a */
[----:B------:R-:W-:-:S04]  /*8be0*/  IMAD.WIDE R196, R19, 0x4, R196 ;  /* 0x0000000413c47825 */ /* 0x000fc800078e02c4 */
[----:B------:R-:W-:-:S04]  /*8bf0*/  IMAD.WIDE R188, R19, 0x4, R188 ;  /* 0x0000000413bc7825 */ /* 0x000fc800078e02bc */
[----:B-1----:R-:W-:Y:S02]  /*8c00*/  VIADD R226, R229, UR6 ;  /* 0x00000006e5e27c36 */ /* 0x002fe40008000000 */
[----:B------:R-:W-:-:S03]  /*8c10*/  IMAD.WIDE R180, R19, 0x4, R180 ;  /* 0x0000000413b47825 */ /* 0x000fc600078e02b4 */
[----:B------:R-:W-:Y:S01]  /*8c20*/  LDGSTS.E [R226+0x100], desc[UR10][R112.64], P0 ;  /* 0x0010000070e27fae */ /* 0x000fe2000812184a */
        /* <DEDUP_REMOVED lines=18> */
[----:B------:R-:W-:Y:S01]  /*8d50*/  IMAD.MOV.U32 R5, RZ, RZ, R227 ;  /* 0x000000ffff057224 */ /* 0x000fe200078e00e3 */
[----:B------:R-:W-:Y:S01]  /*8d60*/  LOP3.LUT R227, R4, 0x40, RZ, 0x3c, !PT ;  /* 0x0000004004e37812 */ /* 0x000fe200078e3cff */
[----:B------:R-:W-:Y:S01]  /*8d70*/  IMAD.WIDE R102, R19, 0x4, R102 ;  /* 0x0000000413667825 */ /* 0x000fe200078e0266 */
[----:B------:R-:W-:Y:S04]  /*8d80*/  LDGSTS.E [R226+0x2900], desc[UR10][R140.64], P0 ;  /* 0x029000008ce27fae */ /* 0x000fe8000812184a */
[----:B------:R-:W-:Y:S04]  /*8d90*/  LDGSTS.E [R226+0x2d00], desc[UR10][R132.64], P0 ;  /* 0x02d0000084e27fae */ /* 0x000fe8000812184a */
[----:B------:R-:W-:Y:S04]  /*8da0*/  LDGSTS.E [R226+0x3100], desc[UR10][R124.64], P0 ;  /* 0x031000007ce27fae */ /* 0x000fe8000812184a */
[----:B------:R-:W-:Y:S04]  /*8db0*/  LDGSTS.E [R226+0x3500], desc[UR10][R94.64], P0 ;  /* 0x035000005ee27fae */ /* 0x000fe8000812184a */
[----:B------:R-:W-:Y:S04]  /*8dc0*/  LDGSTS.E [R226+0x3900], desc[UR10][R110.64], P0 ;  /* 0x039000006ee27fae */ /* 0x000fe8000812184a */
[----:B------:R1:W-:Y:S02]  /*8dd0*/  LDGSTS.E [R226+0x3d00], desc[UR10][R102.64], P0 ;  /* 0x03d0000066e27fae */ /* 0x0003e4000812184a */
[----:B-1----:R-:W-:-:S02]  /*8de0*/  VIADD R226, R227, UR6 ;  /* 0x00000006e3e27c36 */ /* 0x002fc40008000000 */
[----:B------:R-:W2:Y:S01]  /*8df0*/  LDL R227, [R1+0x44] ;  /* 0x0000440001e37983 */ /* 0x000ea20000100800 */
[----:B------:R-:W-:-:S04]  /*8e00*/  IMAD.WIDE R116, R19, 0x4, R116 ;  /* 0x0000000413747825 */ /* 0x000fc800078e0274 */
[C---:B------:R-:W-:Y:S01]  /*8e10*/  IMAD.WIDE R210, R19.reuse, 0x4, R210 ;  /* 0x0000000413d27825 */ /* 0x040fe200078e02d2 */
[----:B------:R-:W-:Y:S03]  /*8e20*/  LDGSTS.E [R226+0x200], desc[UR10][R116.64], P0 ;  /* 0x0020000074e27fae */ /* 0x000fe6000812184a */
        /* <DEDUP_REMOVED lines=23> */
[----:B------:R-:W-:Y:S01]  /*8fa0*/  LOP3.LUT R229, R4, 0x60, RZ, 0x3c, !PT ;  /* 0x0000006004e57812 */ /* 0x000fe200078e3cff */
[----:B------:R-:W-:Y:S02]  /*8fb0*/  LDGSTS.E [R226+0x3200], desc[UR10][R122.64], P0 ;  /* 0x032000007ae27fae */ /* 0x000fe4000812184a */
[----:B------:R-:W-:-:S02]  /*8fc0*/  IMAD.WIDE R108, R19, 0x4, R108 ;  /* 0x00000004136c7825 */ /* 0x000fc400078e026c */
[----:B------:R-:W-:Y:S02]  /*8fd0*/  LDGSTS.E [R226+0x3600], desc[UR10][R92.64], P0 ;  /* 0x036000005ce27fae */ /* 0x000fe4000812184a */
[C---:B------:R-:W-:Y:S02]  /*8fe0*/  IMAD.WIDE R100, R19.reuse, 0x4, R100 ;  /* 0x0000000413647825 */ /* 0x040fe400078e0264 */
[----:B------:R-:W-:Y:S02]  /*8ff0*/  LDGSTS.E [R226+0x3a00], desc[UR10][R108.64], P0 ;  /* 0x03a000006ce27fae */ /* 0x000fe4000812184a */
[C---:B------:R-:W-:Y:S02]  /*9000*/  IMAD.WIDE R114, R19.reuse, 0x4, R114 ;  /* 0x0000000413727825 */ /* 0x040fe400078e0272 */
[----:B------:R1:W-:Y:S02]  /*9010*/  LDGSTS.E [R226+0x3e00], desc[UR10][R100.64], P0 ;  /* 0x03e0000064e27fae */ /* 0x0003e4000812184a */
[----:B------:R-:W-:-:S04]  /*9020*/  IMAD.WIDE R208, R19, 0x4, R208 ;  /* 0x0000000413d07825 */ /* 0x000fc800078e02d0 */
[----:B------:R-:W-:-:S04]  /*9030*/  IMAD.WIDE R200, R19, 0x4, R200 ;  /* 0x0000000413c87825 */ /* 0x000fc800078e02c8 */
[----:B-1----:R-:W-:Y:S02]  /*9040*/  VIADD R226, R229, UR6 ;  /* 0x00000006e5e27c36 */ /* 0x002fe40008000000 */
[----:B------:R-:W-:-:S03]  /*9050*/  IMAD.WIDE R192, R19, 0x4, R192 ;  /* 0x0000000413c07825 */ /* 0x000fc600078e02c0 */
[----:B------:R1:W-:Y:S01]  /*9060*/  LDGSTS.E [R226+0x300], desc[UR10][R114.64], P0 ;  /* 0x0030000072e27fae */ /* 0x0003e2000812184a */
        /* <DEDUP_REMOVED lines=14> */
[C---:B------:R-:W-:Y:S01]  /*9150*/  IMAD.WIDE R128, R19.reuse, 0x4, R128 ;  /* 0x0000000413807825 */ /* 0x040fe200078e0280 */
[----:B------:R-:W-:Y:S02]  /*9160*/  UIADD3 UR5, UR5, 0x1, URZ ;  /* 0x0000000105057890 */ /* 0x000fe4000fffe03f */
        /* <DEDUP_REMOVED lines=8> */
[----:B------:R1:W-:Y:S04]  /*91f0*/  LDGSTS.E [R226+0x3300], desc[UR10][R120.64], P0 ;  /* 0x0330000078e27fae */ /* 0x0003e8000812184a */
[----:B------:R1:W-:Y:S04]  /*9200*/  LDGSTS.E [R226+0x3700], desc[UR10][R90.64], P0 ;  /* 0x037000005ae27fae */ /* 0x0003e8000812184a */
[----:B------:R1:W-:Y:S04]  /*9210*/  LDGSTS.E [R226+0x3b00], desc[UR10][R106.64], P0 ;  /* 0x03b000006ae27fae */ /* 0x0003e8000812184a */
[----:B------:R1:W-:Y:S01]  /*9220*/  LDGSTS.E [R226+0x3f00], desc[UR10][R98.64], P0 ;  /* 0x03f0000062e27fae */ /* 0x0003e2000812184a */
[----:B------:R-:W-:-:S03]  /*9230*/  VIADD R23, R23, 0xffffffc0 ;  /* 0xffffffc017177836 */ /* 0x000fc60000000000 */
[----:B------:R-:W0:Y:S01]  /*9240*/  LDGDEPBAR ;  /* 0x00000000000079af */ /* 0x000e220000000000 */
[----:B--2---:R-:W-:-:S13]  /*9250*/  ISETP.NE.U32.AND P0, PT, R227, UR5, PT ;  /* 0x00000005e3007c0c */ /* 0x004fda000bf05070 */
[----:B-1----:R-:W-:Y:S05]  /*9260*/  @P0 BRA `(.L_x_1) ;  /* 0xffffffdc00200947 */ /* 0x002fea000383ffff */
.L_x_0:
[----:B--2---:R-:W2:Y:S01]  /*9270*/  LDL.LU R227, [R1+0xf8] ;  /* 0x0000f80001e37983 */ /* 0x004ea20000300800 */
[----:B------:R-:W1:Y:S01]  /*9280*/  S2R R4, SR_TID.X ;  /* 0x0000000000047919 */ /* 0x000e620000002100 */
[----:B------:R-:W-:Y:S02]  /*9290*/  WARPGROUP.DEPBAR.LE gsb0, 0x0 ;  /* 0x00008000000079c5 */ /* 0x000fe40000010000 */
[----:B------:R-:W-:-:S04]  /*92a0*/  DEPBAR.LE SB0, 0x0 ;  /* 0x000080000000791a */ /* 0x000fc80000000000 */
[----:B------:R-:W3:Y:S01]  /*92b0*/  LDL.LU R226, [R1+0xc8] ;  /* 0x0000c80001e27983 */ /* 0x000ee20000300800 */
[----:B------:R-:W-:-:S03]  /*92c0*/  ULDC UR4, c[0x0][0x244] ;  /* 0x0000910000047ab9 */ /* 0x000fc60000000800 */
[----:B------:R-:W4:Y:S04]  /*92d0*/  LDL.LU R90, [R1+0xc4] ;  /* 0x0000c400015a7983 */ /* 0x000f280000300800 */
[----:B------:R-:W5:Y:S04]  /*92e0*/  LDL.LU R92, [R1+0xc0] ;  /* 0x0000c000015c7983 */ /* 0x000f680000300800 */
[----:B------:R-:W5:Y:S04]  /*92f0*/  LDL.LU R95, [R1+0xbc] ;  /* 0x0000bc00015f7983 */ /* 0x000f680000300800 */
[----:B------:R-:W5:Y:S04]  /*9300*/  LDL.LU R94, [R1+0xb8] ;  /* 0x0000b800015e7983 */ /* 0x000f680000300800 */
[----:B------:R-:W5:Y:S01]  /*9310*/  LDL.LU R91, [R1+0xb4] ;  /* 0x0000b400015b7983 */ /* 0x000f620000300800 */
[----:B-1----:R-:W-:-:S02]  /*9320*/  IMAD.SHL.U32 R0, R4, 0x8, RZ ;  /* 0x0000000804007824 */ /* 0x002fc400078e00ff */
[C---:B------:R-:W-:Y:S02]  /*9330*/  IMAD.SHL.U32 R3, R4.reuse, 0x80, RZ ;  /* 0x0000008004037824 */ /* 0x040fe400078e00ff */
[----:B------:R-:W-:Y:S01]  /*9340*/  IMAD.SHL.U32 R4, R4, 0x10, RZ ;  /* 0x0000001004047824 */ /* 0x000fe200078e00ff */
[----:B------:R-:W-:Y:S02]  /*9350*/  LOP3.LUT R0, R0, 0x380, RZ, 0xc0, !PT ;  /* 0x0000038000007812 */ /* 0x000fe400078ec0ff */
[----:B------:R-:W-:-:S04]  /*9360*/  LOP3.LUT R3, R3, 0x400, RZ, 0xc0, !PT ;  /* 0x0000040003037812 */ /* 0x000fc800078ec0ff */
[----:B------:R-:W-:Y:S02]  /*9370*/  IADD3 R3, R0, UR8, R3 ;  /* 0x0000000800037c10 */ /* 0x000fe4000fffe003 */
[----:B------:R-:W-:Y:S01]  /*9380*/  LOP3.LUT R0, R4, 0x7f0, RZ, 0xc0, !PT ;  /* 0x000007f004007812 */ /* 0x000fe200078ec0ff */
[----:B------:R-:W-:Y:S01]  /*9390*/  BAR.SYNC.DEFER_BLOCKING 0x0 ;  /* 0x0000000000007b1d */ /* 0x000fe20000010000 */
[----:B---3--:R-:W-:Y:S02]  /*93a0*/  ISETP.GE.AND P0, PT, R226, R88, PT ;  /* 0x00000058e200720c */ /* 0x008fe40003f06270 */
[----:B------:R-:W-:Y:S02]  /*93b0*/  LOP3.LUT R88, R4, 0x70, RZ, 0xc0, !PT ;  /* 0x0000007004587812 */ /* 0x000fe400078ec0ff */
[-C--:B----4-:R-:W-:Y:S02]  /*93c0*/  ISETP.LT.AND P1, PT, R90, R89.reuse, !P0 ;  /* 0x000000595a00720c */ /* 0x090fe40004721270 */
[-C--:B------:R-:W-:Y:S01]  /*93d0*/  ISETP.LT.AND P3, PT, R2, R89.reuse, !P0 ;  /* 0x000000590200720c */ /* 0x080fe20004761270 */
[----:B------:R-:W-:Y:S01]  /*93e0*/  IMAD.IADD R88, R88, 0x1, R3 ;  /* 0x0000000158587824 */ /* 0x000fe200078e0203 */
[----:B--2---:R-:W-:Y:S01]  /*93f0*/  ISETP.LT.AND P2, PT, R227, R89, !P0 ;  /* 0x00000059e300720c */ /* 0x004fe20004741270 */
[----:B------:R-:W1:Y:S03]  /*9400*/  LDC R3, c[0x0][0x248] ;  /* 0x00009200ff037b82 */ /* 0x000e660000000800 */
[----:B------:R-:W-:Y:S05]  /*9410*/  STSM.16.M88.4 [R88], R24 ;  /* 0x0000001858007844 */ /* 0x000fea0000000200 */
[----:B------:R-:W-:Y:S06]  /*9420*/  BAR.SYNC.DEFER_BLOCKING 0x0 ;  /* 0x0000000000007b1d */ /* 0x000fec0000010000 */
[----:B------:R-:W2:Y:S02]  /*9430*/  LDS.128 R4, [R0+UR8] ;  /* 0x0000000800047984 */ /* 0x000ea40008000c00 */
[----:B------:R-:W-:Y:S06]  /*9440*/  BAR.SYNC.DEFER_BLOCKING 0x0 ;  /* 0x0000000000007b1d */ /* 0x000fec0000010000 */
[----:B------:R-:W-:Y:S02]  /*9450*/  STSM.16.M88.4 [R88], R28 ;  /* 0x0000001c58007844 */ /* 0x000fe40000000200 */
[----:B------:R-:W-:Y:S06]  /*9460*/  BAR.SYNC.DEFER_BLOCKING 0x0 ;  /* 0x0000000000007b1d */ /* 0x000fec0000010000 */
[----:B------:R-:W3:Y:S02]  /*9470*/  LDS.128 R8, [R0+UR8] ;  /* 0x0000000800087984 */ /* 0x000ee40008000c00 */
[----:B------:R-:W-:Y:S06]  /*9480*/  BAR.SYNC.DEFER_BLOCKING 0x0 ;  /* 0x0000000000007b1d */ /* 0x000fec0000010000 */
[----:B------:R-:W-:Y:S02]  /*9490*/  STSM.16.M88.4 [R88], R32 ;  /* 0x0000002058007844 */ /* 0x000fe40000000200 */
[----:B------:R-:W-:Y:S06]  /*94a0*/  BAR.SYNC.DEFER_BLOCKING 0x0 ;  /* 0x0000000000007b1d */ /* 0x000fec0000010000 */
[----:B------:R-:W4:Y:S02]  /*94b0*/  LDS.128 R12, [R0+UR8] ;  /* 0x00000008000c7984 */ /* 0x000f240008000c00 */
        /* <DEDUP_REMOVED lines=29> */
[----:B------:R1:W-:Y:S02]  /*9690*/  STSM.16.M88.4 [R88], R64 ;  /* 0x0000004058007844 */ /* 0x0003e40000000200 */
[----:B------:R-:W-:Y:S01]  /*96a0*/  BAR.SYNC.DEFER_BLOCKING 0x0 ;  /* 0x0000000000007b1d */ /* 0x000fe20000010000 */
[----:B-1----:R-:W-:-:S05]  /*96b0*/  IMAD R65, R90, R3, RZ ;  /* 0x000000035a417224 */ /* 0x002fca00078e02ff */
[----:B------:R-:W3:Y:S01]  /*96c0*/  LDL.LU R90, [R1+0xb0] ;  /* 0x0000b000015a7983 */ /* 0x000ee20000300800 */
[----:B------:R-:W-:Y:S01]  /*96d0*/  IMAD R60, R226, UR4, RZ ;  /* 0x00000004e23c7c24 */ /* 0x000fe2000f8e02ff */
[----:B------:R-:W-:Y:S01]  /*96e0*/  ULDC.64 UR4, c[0x0][0x220] ;  /* 0x0000880000047ab9 */ /* 0x000fe20000000a00 */
[----:B------:R-:W-:Y:S01]  /*96f0*/  IMAD R61, R2, R3, RZ ;  /* 0x00000003023d7224 */ /* 0x000fe200078e02ff */
[----:B------:R-:W4:Y:S04]  /*9700*/  LDL.LU R93, [R1+0xac] ;  /* 0x0000ac00015d7983 */ /* 0x000f280000300800 */
[----:B------:R-:W1:Y:S01]  /*9710*/  LDS.128 R44, [R0+UR8] ;  /* 0x00000008002c7984 */ /* 0x000e620008000c00 */
[----:B------:R-:W-:Y:S06]  /*9720*/  BAR.SYNC.DEFER_BLOCKING 0x0 ;  /* 0x0000000000007b1d */ /* 0x000fec0000010000 */
[----:B------:R2:W-:Y:S02]  /*9730*/  STSM.16.M88.4 [R88], R68 ;  /* 0x0000004458007844 */ /* 0x0005e40000000200 */
[----:B------:R-:W-:Y:S06]  /*9740*/  BAR.SYNC.DEFER_BLOCKING 0x0 ;  /* 0x0000000000007b1d */ /* 0x000fec0000010000 */
[----:B------:R-:W1:Y:S02]  /*9750*/  LDS.128 R48, [R0+UR8] ;  /* 0x0000000800307984 */ /* 0x000e640008000c00 */
[----:B------:R-:W-:Y:S06]  /*9760*/  BAR.SYNC.DEFER_BLOCKING 0x0 ;  /* 0x0000000000007b1d */ /* 0x000fec0000010000 */
[----:B------:R2:W-:Y:S02]  /*9770*/  STSM.16.M88.4 [R88], R72 ;  /* 0x0000004858007844 */ /* 0x0005e40000000200 */
[----:B------:R-:W-:Y:S06]  /*9780*/  BAR.SYNC.DEFER_BLOCKING 0x0 ;  /* 0x0000000000007b1d */ /* 0x000fec0000010000 */
[----:B------:R-:W1:Y:S02]  /*9790*/  LDS.128 R52, [R0+UR8] ;  /* 0x0000000800347984 */ /* 0x000e640008000c00 */
[----:B------:R-:W-:Y:S06]  /*97a0*/  BAR.SYNC.DEFER_BLOCKING 0x0 ;  /* 0x0000000000007b1d */ /* 0x000fec0000010000 */
[----:B------:R-:W-:Y:S02]  /*97b0*/  STSM.16.M88.4 [R88], R76 ;  /* 0x0000004c58007844 */ /* 0x000fe40000000200 */
[----:B------:R-:W-:Y:S06]  /*97c0*/  BAR.SYNC.DEFER_BLOCKING 0x0 ;  /* 0x0000000000007b1d */ /* 0x000fec0000010000 */
[----:B------:R-:W1:Y:S02]  /*97d0*/  LDS.128 R56, [R0+UR8] ;  /* 0x0000000800387984 */ /* 0x000e640008000c00 */
[----:B------:R-:W-:Y:S01]  /*97e0*/  BAR.SYNC.DEFER_BLOCKING 0x0 ;  /* 0x0000000000007b1d */ /* 0x000fe20000010000 */
[----:B------:R-:W-:-:S05]  /*97f0*/  LEA R2, P4, R60, UR4, 0x2 ;  /* 0x000000043c027c11 */ /* 0x000fca000f8810ff */
[----:B------:R-:W-:Y:S01]  /*9800*/  STSM.16.M88.4 [R88], R80 ;  /* 0x0000005058007844 */ /* 0x000fe20000000200 */
[----:B------:R-:W-:Y:S01]  /*9810*/  LEA.HI.X.SX32 R64, R60, UR5, 0x2, P4 ;  /* 0x000000053c407c11 */ /* 0x000fe2000a0f16ff */
[----:B------:R-:W-:Y:S01]  /*9820*/  BAR.SYNC.DEFER_BLOCKING 0x0 ;  /* 0x0000000000007b1d */ /* 0x000fe20000010000 */
[----:B------:R-:W-:-:S04]  /*9830*/  LEA R66, P6, R61, R2, 0x2 ;  /* 0x000000023d427211 */ /* 0x000fc800078c10ff */
[----:B------:R-:W-:Y:S02]  /*9840*/  LEA.HI.X.SX32 R67, R61, R64, 0x2, P6 ;  /* 0x000000403d437211 */ /* 0x000fe400030f16ff */
[----:B------:R-:W1:Y:S01]  /*9850*/  LDS.128 R60, [R0+UR8] ;  /* 0x00000008003c7984 */ /* 0x000e620008000c00 */
[----:B------:R-:W-:Y:S01]  /*9860*/  BAR.SYNC.DEFER_BLOCKING 0x0 ;  /* 0x0000000000007b1d */ /* 0x000fe20000010000 */
[C---:B-----5:R-:W-:Y:S01]  /*9870*/  ISETP.LT.AND P4, PT, R92.reuse, R89, !P0 ;  /* 0x000000595c00720c */ /* 0x060fe20004781270 */
[----:B--2---:R-:W-:Y:S01]  /*9880*/  IMAD R71, R92, R3, RZ ;  /* 0x000000035c477224 */ /* 0x004fe200078e02ff */
[----:B------:R-:W-:-:S03]  /*9890*/  LEA R68, P5, R65, R2, 0x2 ;  /* 0x0000000241447211 */ /* 0x000fc600078a10ff */
[----:B------:R-:W2:Y:S04]  /*98a0*/  LDL.LU R92, [R1+0xa8] ;  /* 0x0000a800015c7983 */ /* 0x000ea80000300800 */
[----:B------:R5:W-:Y:S01]  /*98b0*/  STSM.16.M88.4 [R88], R84 ;  /* 0x0000005458007844 */ /* 0x000be20000000200 */
[----:B------:R-:W-:Y:S01]  /*98c0*/  BAR.SYNC.DEFER_BLOCKING 0x0 ;  /* 0x0000000000007b1d */ /* 0x000fe20000010000 */
[----:B------:R-:W-:Y:S02]  /*98d0*/  LEA R70, P6, R71, R2, 0x2 ;  /* 0x0000000247467211 */ /* 0x000fe400078c10ff */
[-C--:B------:R-:W-:Y:S02]  /*98e0*/  LEA.HI.X.SX32 R69, R65, R64.reuse, 0x2, P5 ;  /* 0x0000004041457211 */ /* 0x080fe400028f16ff */
[----:B------:R-:W-:Y:S01]  /*98f0*/  LEA.HI.X.SX32 R71, R71, R64, 0x2, P6 ;  /* 0x0000004047477211 */ /* 0x000fe200030f16ff */
[-C--:B------:R-:W-:Y:S01]  /*9900*/  IMAD R73, R95, R3.reuse, RZ ;  /* 0x000000035f497224 */ /* 0x080fe200078e02ff */
[----:B-----5:R-:W5:Y:S01]  /*9910*/  LDL.LU R88, [R1+0xa4] ;  /* 0x0000a40001587983 */ /* 0x020f620000300800 */
[----:B------:R-:W-:-:S02]  /*9920*/  IMAD R65, R94, R3, RZ ;  /* 0x000000035e417224 */ /* 0x000fc400078e02ff */
[----:B------:R-:W-:Y:S01]  /*9930*/  IMAD R75, R91, R3, RZ ;  /* 0x000000035b4b7224 */ /* 0x000fe200078e02ff */
[----:B------:R-:W-:Y:S01]  /*9940*/  LEA R72, P5, R73, R2, 0x2 ;  /* 0x0000000249487211 */ /* 0x000fe200078a10ff */
[----:B------:R1:W-:Y:S01]  /*9950*/  @P3 STG.E desc[UR10][R66.64], R4 ;  /* 0x0000000442003986 */ /* 0x0003e2000c10190a */
[----:B------:R-:W-:-:S03]  /*9960*/  ISETP.LT.AND P3, PT, R95, R89, !P0 ;  /* 0x000000595f00720c */ /* 0x000fc60004761270 */
[----:B------:R4:W-:Y:S01]  /*9970*/  @P1 STG.E desc[UR10][R68.64], R5 ;  /* 0x0000000544001986 */ /* 0x0009e2000c10190a */
[----:B------:R-:W-:-:S03]  /*9980*/  ISETP.LT.AND P1, PT, R94, R89, !P0 ;  /* 0x000000595e00720c */ /* 0x000fc60004721270 */
[----:B------:R-:W-:Y:S01]  /*9990*/  @P4 STG.E desc[UR10][R70.64], R6 ;  /* 0x0000000646004986 */ /* 0x000fe2000c10190a */
[----:B------:R-:W-:-:S03]  /*99a0*/  ISETP.LT.AND P4, PT, R91, R89, !P0 ;  /* 0x000000595b00720c */ /* 0x000fc60004781270 */
[----:B------:R-:W5:Y:S04]  /*99b0*/  LDL.LU R94, [R1+0xa0] ;  /* 0x0000a000015e7983 */ /* 0x000f680000300800 */
[----:B------:R-:W5:Y:S01]  /*99c0*/  LDL.LU R91, [R1+0x9c] ;  /* 0x00009c00015b7983 */ /* 0x000f620000300800 */
[----:B------:R-:W-:Y:S01]  /*99d0*/  LEA.HI.X.SX32 R73, R73, R64, 0x2, P5 ;  /* 0x0000004049497211 */ /* 0x000fe200028f16ff */
[----:B---3--:R-:W-:-:S04]  /*99e0*/  IMAD R77, R90, R3, RZ ;  /* 0x000000035a4d7224 */ /* 0x008fc800078e02ff */
[----:B------:R3:W-:Y:S01]  /*99f0*/  @P3 STG.E desc[UR10][R72.64], R7 ;  /* 0x0000000748003986 */ /* 0x0007e2000c10190a */
[----:B------:R-:W-:-:S03]  /*9a00*/  ISETP.LT.AND P3, PT, R90, R89, !P0 ;  /* 0x000000595a00720c */ /* 0x000fc60004761270 */
[----:B------:R-:W5:Y:S01]  /*9a10*/  LDL.LU R90, [R1+0x98] ;  /* 0x00009800015a7983 */ /* 0x000f620000300800 */
[-C--:B-1----:R-:W-:Y:S02]  /*9a20*/  LEA R66, P6, R65, R2.reuse, 0x2 ;  /* 0x0000000241427211 */ /* 0x082fe400078c10ff */
[----:B------:R-:W-:Y:S02]  /*9a30*/  LEA R74, P5, R75, R2, 0x2 ;  /* 0x000000024b4a7211 */ /* 0x000fe400078a10ff */
[-C--:B------:R-:W-:Y:S01]  /*9a40*/  LEA.HI.X.SX32 R67, R65, R64.reuse, 0x2, P6 ;  /* 0x0000004041437211 */ /* 0x080fe200030f16ff */
[----:B----4-:R-:W-:Y:S01]  /*9a50*/  IMAD R65, R93, R3, RZ ;  /* 0x000000035d417224 */ /* 0x010fe200078e02ff */
[----:B------:R-:W-:-:S03]  /*9a60*/  LEA.HI.X.SX32 R75, R75, R64, 0x2, P5 ;  /* 0x000000404b4b7211 */ /* 0x000fc600028f16ff */
[----:B------:R1:W-:Y:S01]  /*9a70*/  @P1 STG.E desc[UR10][R66.64], R8 ;  /* 0x0000000842001986 */ /* 0x0003e2000c10190a */
[----:B------:R-:W-:Y:S02]  /*9a80*/  ISETP.LT.AND P1, PT, R93, R89, !P0 ;  /* 0x000000595d00720c */ /* 0x000fe40004721270 */
[-C--:B------:R-:W-:Y:S01]  /*9a90*/  LEA R4, P6, R77, R2.reuse, 0x2 ;  /* 0x000000024d047211 */ /* 0x080fe200078c10ff */
[----:B------:R-:W4:Y:S01]  /*9aa0*/  LDL.LU R93, [R1+0x94] ;  /* 0x00009400015d7983 */ /* 0x000f220000300800 */
[----:B------:R-:W-:Y:S02]  /*9ab0*/  LEA R68, P5, R65, R2, 0x2 ;  /* 0x0000000241447211 */ /* 0x000fe400078a10ff */
[-C--:B------:R-:W-:Y:S01]  /*9ac0*/  LEA.HI.X.SX32 R5, R77, R64.reuse, 0x2, P6 ;  /* 0x000000404d057211 */ /* 0x080fe200030f16ff */
[----:B------:R-:W-:Y:S01]  /*9ad0*/  @P4 STG.E desc[UR10][R74.64], R9 ;  /* 0x000000094a004986 */ /* 0x000fe2000c10190a */
[----:B------:R-:W-:-:S03]  /*9ae0*/  LEA.HI.X.SX32 R69, R65, R64, 0x2, P5 ;  /* 0x0000004041457211 */ /* 0x000fc600028f16ff */
[----:B------:R-:W-:Y:S04]  /*9af0*/  @P3 STG.E desc[UR10][R4.64], R10 ;  /* 0x0000000a04003986 */ /* 0x000fe8000c10190a */
[----:B------:R1:W-:Y:S01]  /*9b00*/  @P1 STG.E desc[UR10][R68.64], R11 ;  /* 0x0000000b44001986 */ /* 0x0003e2000c10190a */
[C---:B--2---:R-:W-:Y:S01]  /*9b10*/  ISETP.LT.AND P4, PT, R92.reuse, R89, !P0 ;  /* 0x000000595c00720c */ /* 0x044fe20004781270 */
[----:B---3--:R-:W-:Y:S02]  /*9b20*/  IMAD R7, R92, R3, RZ ;  /* 0x000000035c077224 */ /* 0x008fe400078e02ff */
[----:B------:R-:W2:Y:S03]  /*9b30*/  LDL.LU R92, [R1+0x90] ;  /* 0x00009000015c7983 */ /* 0x000ea60000300800 */
[----:B------:R-:W-:-:S04]  /*9b40*/  LEA R6, P6, R7, R2, 0x2 ;  /* 0x0000000207067211 */ /* 0x000fc800078c10ff */
[----:B------:R-:W-:-:S05]  /*9b50*/  LEA.HI.X.SX32 R7, R7, R64, 0x2, P6 ;  /* 0x0000004007077211 */ /* 0x000fca00030f16ff */
[----:B------:R3:W-:Y:S01]  /*9b60*/  @P4 STG.E desc[UR10][R6.64], R12 ;  /* 0x0000000c06004986 */ /* 0x0007e2000c10190a */
[C---:B-----5:R-:W-:Y:S01]  /*9b70*/  ISETP.LT.AND P3, PT, R88.reuse, R89, !P0 ;  /* 0x000000595800720c */ /* 0x060fe20004761270 */
[----:B------:R-:W-:Y:S02]  /*9b80*/  IMAD R65, R88, R3, RZ ;  /* 0x0000000358417224 */ /* 0x000fe400078e02ff */
[----:B------:R-:W5:Y:S03]  /*9b90*/  LDL.LU R88, [R1+0x8c] ;  /* 0x00008c0001587983 */ /* 0x000f660000300800 */
[----:B-1----:R-:W-:-:S04]  /*9ba0*/  LEA R66, P5, R65, R2, 0x2 ;  /* 0x0000000241427211 */ /* 0x002fc800078a10ff */
[----:B------:R-:W-:Y:S01]  /*9bb0*/  LEA.HI.X.SX32 R67, R65, R64, 0x2, P5 ;  /* 0x0000004041437211 */ /* 0x000fe200028f16ff */
[C---:B------:R-:W-:Y:S01]  /*9bc0*/  IMAD R71, R94.reuse, R3, RZ ;  /* 0x000000035e477224 */ /* 0x040fe200078e02ff */
[----:B------:R-:W-:Y:S02]  /*9bd0*/  ISETP.LT.AND P1, PT, R94, R89, !P0 ;  /* 0x000000595e00720c */ /* 0x000fe40004721270 */
[----:B------:R-:W5:Y:S01]  /*9be0*/  LDL.LU R94, [R1+0x88] ;  /* 0x00008800015e7983 */ /* 0x000f620000300800 */
[C---:B------:R-:W-:Y:S01]  /*9bf0*/  IMAD R73, R91.reuse, R3, RZ ;  /* 0x000000035b497224 */ /* 0x040fe200078e02ff */
[-C--:B------:R-:W-:Y:S02]  /*9c00*/  ISETP.LT.AND P4, PT, R91, R89.reuse, !P0 ;  /* 0x000000595b00720c */ /* 0x080fe40004781270 */
[----:B------:R-:W5:Y:S04]  /*9c10*/  LDL.LU R91, [R1+0x84] ;  /* 0x00008400015b7983 */ /* 0x000f680000300800 */
[----:B------:R1:W-:Y:S01]  /*9c20*/  @P3 STG.E desc[UR10][R66.64], R13 ;  /* 0x0000000d42003986 */ /* 0x0003e2000c10190a */
[C---:B------:R-:W-:Y:S01]  /*9c30*/  ISETP.LT.AND P3, PT, R90.reuse, R89, !P0 ;  /* 0x000000595a00720c */ /* 0x040fe20004761270 */
[----:B------:R-:W-:-:S02]  /*9c40*/  IMAD R11, R90, R3, RZ ;  /* 0x000000035a0b7224 */ /* 0x000fc400078e02ff */
[----:B------:R-:W5:Y:S01]  /*9c50*/  LDL.LU R90, [R1+0x80] ;  /* 0x00008000015a7983 */ /* 0x000f620000300800 */
[-C--:B------:R-:W-:Y:S02]  /*9c60*/  LEA R8, P6, R71, R2.reuse, 0x2 ;  /* 0x0000000247087211 */ /* 0x080fe400078c10ff */
[----:B------:R-:W-:Y:S02]  /*9c70*/  LEA R4, P5, R73, R2, 0x2 ;  /* 0x0000000249047211 */ /* 0x000fe400078a10ff */
[-C--:B------:R-:W-:Y:S02]  /*9c80*/  LEA.HI.X.SX32 R9, R71, R64.reuse, 0x2, P6 ;  /* 0x0000004047097211 */ /* 0x080fe400030f16ff */
[----:B------:R-:W-:-:S03]  /*9c90*/  LEA.HI.X.SX32 R5, R73, R64, 0x2, P5 ;  /* 0x0000004049057211 */ /* 0x000fc600028f16ff */
[----:B------:R5:W-:Y:S01]  /*9ca0*/  @P1 STG.E desc[UR10][R8.64], R14 ;  /* 0x0000000e08001986 */ /* 0x000be2000c10190a */
[C---:B----4-:R-:W-:Y:S01]  /*9cb0*/  ISETP.LT.AND P1, PT, R93.reuse, R89, !P0 ;  /* 0x000000595d00720c */ /* 0x050fe20004721270 */
[----:B------:R-:W-:Y:S01]  /*9cc0*/  IMAD R65, R93, R3, RZ ;  /* 0x000000035d417224 */ /* 0x000fe200078e02ff */
[C---:B---3--:R-:W-:Y:S01]  /*9cd0*/  LEA R6, P6, R11.reuse, R2, 0x2 ;  /* 0x000000020b067211 */ /* 0x048fe200078c10ff */
[----:B------:R-:W3:Y:S03]  /*9ce0*/  LDL.LU R93, [R1+0x7c] ;  /* 0x00007c00015d7983 */ /* 0x000ee60000300800 */
[----:B------:R-:W-:Y:S01]  /*9cf0*/  LEA.HI.X.SX32 R7, R11, R64, 0x2, P6 ;  /* 0x000000400b077211 */ /* 0x000fe200030f16ff */
[----:B------:R4:W-:Y:S01]  /*9d00*/  @P4 STG.E desc[UR10][R4.64], R15 ;  /* 0x0000000f04004986 */ /* 0x0009e2000c10190a */
[----:B------:R-:W-:-:S03]  /*9d10*/  LEA R10, P5, R65, R2, 0x2 ;  /* 0x00000002410a7211 */ /* 0x000fc600078a10ff */
[----:B------:R-:W-:Y:S01]  /*9d20*/  @P3 STG.E desc[UR10][R6.64], R16 ;  /* 0x0000001006003986 */ /* 0x000fe2000c10190a */
[----:B------:R-:W-:-:S05]  /*9d30*/  LEA.HI.X.SX32 R11, R65, R64, 0x2, P5 ;  /* 0x00000040410b7211 */ /* 0x000fca00028f16ff */
[----:B------:R-:W-:Y:S01]  /*9d40*/  @P1 STG.E desc[UR10][R10.64], R17 ;  /* 0x000000110a001986 */ /* 0x000fe2000c10190a */
[C---:B--2---:R-:W-:Y:S01]  /*9d50*/  IMAD R69, R92.reuse, R3, RZ ;  /* 0x000000035c457224 */ /* 0x044fe200078e02ff */
[----:B------:R-:W-:Y:S02]  /*9d60*/  ISETP.LT.AND P4, PT, R92, R89, !P0 ;  /* 0x000000595c00720c */ /* 0x000fe40004781270 */
[----:B------:R-:W2:Y:S02]  /*9d70*/  LDL.LU R92, [R1+0x78] ;  /* 0x00007800015c7983 */ /* 0x000ea40000300800 */
[----:B------:R-:W-:-:S04]  /*9d80*/  LEA R12, P6, R69, R2, 0x2 ;  /* 0x00000002450c7211 */ /* 0x000fc800078c10ff */
[----:B-1----:R-:W-:-:S05]  /*9d90*/  LEA.HI.X.SX32 R13, R69, R64, 0x2, P6 ;  /* 0x00000040450d7211 */ /* 0x002fca00030f16ff */
[----:B------:R1:W-:Y:S01]  /*9da0*/  @P4 STG.E desc[UR10][R12.64], R18 ;  /* 0x000000120c004986 */ /* 0x0003e2000c10190a */
[C---:B-----5:R-:W-:Y:S01]  /*9db0*/  IMAD R67, R88.reuse, R3, RZ ;  /* 0x0000000358437224 */ /* 0x060fe200078e02ff */
[----:B------:R-:W-:Y:S02]  /*9dc0*/  ISETP.LT.AND P3, PT, R88, R89, !P0 ;  /* 0x000000595800720c */ /* 0x000fe40004761270 */
[----:B------:R-:W5:Y:S04]  /*9dd0*/  LDL.LU R88, [R1+0x74] ;  /* 0x0000740001587983 */ /* 0x000f680000300800 */
[----:B------:R-:W5:Y:S01]  /*9de0*/  LDL.LU R14, [R1+0x70] ;  /* 0x00007000010e7983 */ /* 0x000f620000300800 */
[----:B------:R-:W-:-:S04]  /*9df0*/  LEA R8, P5, R67, R2, 0x2 ;  /* 0x0000000243087211 */ /* 0x000fc800078a10ff */
[----:B------:R-:W-:-:S05]  /*9e00*/  LEA.HI.X.SX32 R9, R67, R64, 0x2, P5 ;  /* 0x0000004043097211 */ /* 0x000fca00028f16ff */
[----:B------:R2:W-:Y:S01]  /*9e10*/  @P3 STG.E desc[UR10][R8.64], R19 ;  /* 0x0000001308003986 */ /* 0x0005e2000c10190a */
[C---:B------:R-:W-:Y:S01]  /*9e20*/  ISETP.LT.AND P4, PT, R91.reuse, R89, !P0 ;  /* 0x000000595b00720c */ /* 0x040fe20004781270 */
[-C--:B----4-:R-:W-:Y:S02]  /*9e30*/  IMAD R15, R91, R3.reuse, RZ ;  /* 0x000000035b0f7224 */ /* 0x090fe400078e02ff */
[----:B------:R-:W4:Y:S01]  /*9e40*/  LDL.LU R91, [R1+0x6c] ;  /* 0x00006c00015b7983 */ /* 0x000f220000300800 */
[C---:B------:R-:W-:Y:S01]  /*9e50*/  IMAD R65, R90.reuse, R3, RZ ;  /* 0x000000035a417224 */ /* 0x040fe200078e02ff */
[----:B------:R-:W-:Y:S02]  /*9e60*/  ISETP.LT.AND P3, PT, R90, R89, !P0 ;  /* 0x000000595a00720c */ /* 0x000fe40004761270 */
[----:B------:R-:W4:Y:S04]  /*9e70*/  LDL.LU R90, [R1+0x68] ;  /* 0x00006800015a7983 */ /* 0x000f280000300800 */
[----:B-1----:R-:W4:Y:S04]  /*9e80*/  LDL.LU R18, [R1+0x64] ;  /* 0x0000640001127983 */ /* 0x002f280000300800 */
[----:B------:R-:W4:Y:S01]  /*9e90*/  LDL.LU R16, [R1+0x60] ;  /* 0x0000600001107983 */ /* 0x000f220000300800 */
[C---:B------:R-:W-:Y:S01]  /*9ea0*/  IMAD R5, R94.reuse, R3, RZ ;  /* 0x000000035e057224 */ /* 0x040fe200078e02ff */
[----:B------:R-:W-:-:S04]  /*9eb0*/  ISETP.LT.AND P1, PT, R94, R89, !P0 ;  /* 0x000000595e00720c */ /* 0x000fc80004721270 */
[-C--:B------:R-:W-:Y:S02]  /*9ec0*/  LEA R4, P6, R5, R2.reuse, 0x2 ;  /* 0x0000000205047211 */ /* 0x080fe400078c10ff */
[----:B------:R-:W-:Y:S02]  /*9ed0*/  LEA R6, P5, R15, R2, 0x2 ;  /* 0x000000020f067211 */ /* 0x000fe400078a10ff */
[----:B------:R-:W-:Y:S01]  /*9ee0*/  LEA.HI.X.SX32 R5, R5, R64, 0x2, P6 ;  /* 0x0000004005057211 */ /* 0x000fe200030f16ff */
[----:B---3--:R-:W-:Y:S01]  /*9ef0*/  IMAD R17, R93, R3, RZ ;  /* 0x000000035d117224 */ /* 0x008fe200078e02ff */
[----:B------:R-:W-:Y:S02]  /*9f00*/  LEA R10, P6, R65, R2, 0x2 ;  /* 0x00000002410a7211 */ /* 0x000fe400078c10ff */
[----:B------:R-:W-:Y:S01]  /*9f10*/  LEA.HI.X.SX32 R7, R15, R64, 0x2, P5 ;  /* 0x000000400f077211 */ /* 0x000fe200028f16ff */
[----:B------:R1:W-:Y:S01]  /*9f20*/  @P1 STG.E desc[UR10][R4.64], R20 ;  /* 0x0000001404001986 */ /* 0x0003e2000c10190a */
[----:B------:R-:W-:-:S02]  /*9f30*/  ISETP.LT.AND P1, PT, R93, R89, !P0 ;  /* 0x000000595d00720c */ /* 0x000fc40004721270 */
[----:B------:R-:W-:Y:S01]  /*9f40*/  LEA R12, P5, R17, R2, 0x2 ;  /* 0x00000002110c7211 */ /* 0x000fe200078a10ff */
[----:B------:R-:W-:Y:S01]  /*9f50*/  @P4 STG.E desc[UR10][R6.64], R21 ;  /* 0x0000001506004986 */ /* 0x000fe2000c10190a */
[-C--:B------:R-:W-:Y:S02]  /*9f60*/  LEA.HI.X.SX32 R11, R65, R64.reuse, 0x2, P6 ;  /* 0x00000040410b7211 */ /* 0x080fe400030f16ff */
[----:B------:R-:W-:-:S03]  /*9f70*/  LEA.HI.X.SX32 R13, R17, R64, 0x2, P5 ;  /* 0x00000040110d7211 */ /* 0x000fc600028f16ff */
[----:B------:R3:W-:Y:S04]  /*9f80*/  @P3 STG.E desc[UR10][R10.64], R22 ;  /* 0x000000160a003986 */ /* 0x0007e8000c10190a */
[----:B------:R4:W-:Y:S01]  /*9f90*/  @P1 STG.E desc[UR10][R12.64], R23 ;  /* 0x000000170c001986 */ /* 0x0009e2000c10190a */
[C---:B--2---:R-:W-:Y:S01]  /*9fa0*/  IMAD R9, R92.reuse, R3, RZ ;  /* 0x000000035c097224 */ /* 0x044fe200078e02ff */
[----:B------:R-:W-:-:S04]  /*9fb0*/  ISETP.LT.AND P4, PT, R92, R89, !P0 ;  /* 0x000000595c00720c */ /* 0x000fc80004781270 */
[----:B-1----:R-:W-:-:S04]  /*9fc0*/  LEA R4, P6, R9, R2, 0x2 ;  /* 0x0000000209047211 */ /* 0x002fc800078c10ff */
[----:B------:R-:W-:-:S05]  /*9fd0*/  LEA.HI.X.SX32 R5, R9, R64, 0x2, P6 ;  /* 0x0000004009057211 */ /* 0x000fca00030f16ff */
[----:B------:R1:W-:Y:S01]  /*9fe0*/  @P4 STG.E desc[UR10][R4.64], R24 ;  /* 0x0000001804004986 */ /* 0x0003e2000c10190a */
[C---:B-----5:R-:W-:Y:S01]  /*9ff0*/  ISETP.LT.AND P3, PT, R88.reuse, R89, !P0 ;  /* 0x000000595800720c */ /* 0x060fe20004761270 */
[-C--:B------:R-:W-:Y:S02]  /*a000*/  IMAD R15, R88, R3.reuse, RZ ;  /* 0x00000003580f7224 */ /* 0x080fe400078e02ff */
[----:B------:R-:W2:Y:S01]  /*a010*/  LDL.LU R88, [R1+0x5c] ;  /* 0x00005c0001587983 */ /* 0x000ea20000300800 */
[C---:B------:R-:W-:Y:S01]  /*a020*/  IMAD R17, R14.reuse, R3, RZ ;  /* 0x000000030e117224 */ /* 0x040fe200078e02ff */
[----:B------:R-:W-:Y:S02]  /*a030*/  ISETP.LT.AND P1, PT, R14, R89, !P0 ;  /* 0x000000590e00720c */ /* 0x000fe40004721270 */
[----:B------:R-:W5:Y:S01]  /*a040*/  LDL.LU R14, [R1+0x58] ;  /* 0x00005800010e7983 */ /* 0x000f620000300800 */
[----:B------:R-:W-:-:S03]  /*a050*/  LEA R8, P5, R15, R2, 0x2 ;  /* 0x000000020f087211 */ /* 0x000fc600078a10ff */
[----:B---3--:R-:W3:Y:S01]  /*a060*/  LDL.LU R22, [R1+0x54] ;  /* 0x0000540001167983 */ /* 0x008ee20000300800 */
[----:B------:R-:W-:Y:S02]  /*a070*/  LEA R6, P6, R17, R2, 0x2 ;  /* 0x0000000211067211 */ /* 0x000fe400078c10ff */
[-C--:B------:R-:W-:Y:S01]  /*a080*/  LEA.HI.X.SX32 R9, R15, R64.reuse, 0x2, P5 ;  /* 0x000000400f097211 */ /* 0x080fe200028f16ff */
[----:B------:R-:W3:Y:S01]  /*a090*/  LDL.LU R21, [R1+0x50] ;  /* 0x0000500001157983 */ /* 0x000ee20000300800 */
[----:B------:R-:W-:Y:S01]  /*a0a0*/  LEA.HI.X.SX32 R7, R17, R64, 0x2, P6 ;  /* 0x0000004011077211 */ /* 0x000fe200030f16ff */
[C---:B----4-:R-:W-:Y:S01]  /*a0b0*/  IMAD R19, R91.reuse, R3, RZ ;  /* 0x000000035b137224 */ /* 0x050fe200078e02ff */
[----:B------:R-:W-:-:S04]  /*a0c0*/  ISETP.LT.AND P4, PT, R91, R89, !P0 ;  /* 0x000000595b00720c */ /* 0x000fc80004781270 */
[C---:B------:R-:W-:Y:S01]  /*a0d0*/  LEA R10, P5, R19.reuse, R2, 0x2 ;  /* 0x00000002130a7211 */ /* 0x040fe200078a10ff */
[----:B------:R4:W-:Y:S03]  /*a0e0*/  @P3 STG.E desc[UR10][R8.64], R25 ;  /* 0x0000001908003986 */ /* 0x0009e6000c10190a */
[----:B------:R-:W-:Y:S01]  /*a0f0*/  LEA.HI.X.SX32 R11, R19, R64, 0x2, P5 ;  /* 0x00000040130b7211 */ /* 0x000fe200028f16ff */
[----:B------:R-:W-:Y:S01]  /*a100*/  @P1 STG.E desc[UR10][R6.64], R26 ;  /* 0x0000001a06001986 */ /* 0x000fe2000c10190a */
[C---:B------:R-:W-:Y:S01]  /*a110*/  ISETP.LT.AND P1, PT, R18.reuse, R89, !P0 ;  /* 0x000000591200720c */ /* 0x040fe20004721270 */
[-C--:B------:R-:W-:Y:S02]  /*a120*/  IMAD R15, R18, R3.reuse, RZ ;  /* 0x00000003120f7224 */ /* 0x080fe400078e02ff */
[----:B------:R5:W-:Y:S01]  /*a130*/  @P4 STG.E desc[UR10][R10.64], R27 ;  /* 0x0000001b0a004986 */ /* 0x000be2000c10190a */
[C---:B------:R-:W-:Y:S01]  /*a140*/  IMAD R17, R16.reuse, R3, RZ ;  /* 0x0000000310117224 */ /* 0x040fe200078e02ff */
[----:B------:R-:W-:-:S02]  /*a150*/  ISETP.LT.AND P4, PT, R16, R89, !P0 ;  /* 0x000000591000720c */ /* 0x000fc40004781270 */
[----:B------:R-:W3:Y:S04]  /*a160*/  LDL.LU R18, [R1+0x4c] ;  /* 0x00004c0001127983 */ /* 0x000ee80000300800 */
[----:B------:R-:W3:Y:S04]  /*a170*/  LDL.LU R20, [R1+0x144] ;  /* 0x0001440001147983 */ /* 0x000ee80000300800 */
[----:B------:R-:W3:Y:S01]  /*a180*/  LDL.LU R16, [R1+0x48] ;  /* 0x0000480001107983 */ /* 0x000ee20000300800 */
[C---:B------:R-:W-:Y:S01]  /*a190*/  IMAD R13, R90.reuse, R3, RZ ;  /* 0x000000035a0d7224 */ /* 0x040fe200078e02ff */
[----:B------:R-:W-:-:S02]  /*a1a0*/  ISETP.LT.AND P3, PT, R90, R89, !P0 ;  /* 0x000000595a00720c */ /* 0x000fc40004761270 */
[-C--:B------:R-:W-:Y:S02]  /*a1b0*/  LEA R12, P5, R15, R2.reuse, 0x2 ;  /* 0x000000020f0c7211 */ /* 0x080fe400078a10ff */
[----:B-1----:R-:W-:-:S04]  /*a1c0*/  LEA R4, P6, R13, R2, 0x2 ;  /* 0x000000020d047211 */ /* 0x002fc800078c10ff */
[----:B------:R-:W-:Y:S02]  /*a1d0*/  LEA.HI.X.SX32 R5, R13, R64, 0x2, P6 ;  /* 0x000000400d057211 */ /* 0x000fe400030f16ff */
[----:B----4-:R-:W-:Y:S02]  /*a1e0*/  LEA R8, P6, R17, R2, 0x2 ;  /* 0x0000000211087211 */ /* 0x010fe400078c10ff */
[-C--:B------:R-:W-:Y:S01]  /*a1f0*/  LEA.HI.X.SX32 R13, R15, R64.reuse, 0x2, P5 ;  /* 0x000000400f0d7211 */ /* 0x080fe200028f16ff */
[----:B------:R1:W-:Y:S01]  /*a200*/  @P3 STG.E desc[UR10][R4.64], R28 ;  /* 0x0000001c04003986 */ /* 0x0003e2000c10190a */
[----:B------:R-:W-:-:S03]  /*a210*/  LEA.HI.X.SX32 R9, R17, R64, 0x2, P6 ;  /* 0x0000004011097211 */ /* 0x000fc600030f16ff */
[----:B------:R4:W-:Y:S04]  /*a220*/  @P1 STG.E desc[UR10][R12.64], R29 ;  /* 0x0000001d0c001986 */ /* 0x0009e8000c10190a */
[----:B------:R4:W-:Y:S01]  /*a230*/  @P4 STG.E desc[UR10][R8.64], R30 ;  /* 0x0000001e08004986 */ /* 0x0009e2000c10190a */
[C---:B--2---:R-:W-:Y:S01]  /*a240*/  IMAD R19, R88.reuse, R3, RZ ;  /* 0x0000000358137224 */ /* 0x044fe200078e02ff */
[----:B------:R-:W-:Y:S01]  /*a250*/  ISETP.LT.AND P3, PT, R88, R89, !P0 ;  /* 0x000000595800720c */ /* 0x000fe20004761270 */
[----:B-----5:R-:W-:-:S03]  /*a260*/  IMAD R11, R14, R3, RZ ;  /* 0x000000030e0b7224 */ /* 0x020fc600078e02ff */
[C---:B------:R-:W-:Y:S02]  /*a270*/  LEA R6, P5, R19.reuse, R2, 0x2 ;  /* 0x0000000213067211 */ /* 0x040fe400078a10ff */
[----:B------:R-:W-:Y:S01]  /*a280*/  ISETP.LT.AND P1, PT, R14, R89, !P0 ;  /* 0x000000590e00720c */ /* 0x000fe20004721270 */
[C---:B---3--:R-:W-:Y:S01]  /*a290*/  IMAD R15, R22.reuse, R3, RZ ;  /* 0x00000003160f7224 */ /* 0x048fe200078e02ff */
[----:B------:R-:W-:Y:S01]  /*a2a0*/  LEA.HI.X.SX32 R7, R19, R64, 0x2, P5 ;  /* 0x0000004013077211 */ /* 0x000fe200028f16ff */
[----:B------:R-:W2:Y:S01]  /*a2b0*/  LDL.LU R14, [R1+0x140] ;  /* 0x00014000010e7983 */ /* 0x000ea20000300800 */
[----:B-1----:R-:W-:Y:S02]  /*a2c0*/  LEA R4, P4, R11, R2, 0x2 ;  /* 0x000000020b047211 */ /* 0x002fe400078810ff */
[----:B------:R-:W-:Y:S01]  /*a2d0*/  ISETP.LT.AND P5, PT, R22, R89, !P0 ;  /* 0x000000591600720c */ /* 0x000fe200047a1270 */
[----:B----4-:R-:W-:Y:S01]  /*a2e0*/  IMAD R13, R21, R3, RZ ;  /* 0x00000003150d7224 */ /* 0x010fe200078e02ff */
[----:B------:R-:W-:-:S02]  /*a2f0*/  LEA.HI.X.SX32 R5, R11, R64, 0x2, P4 ;  /* 0x000000400b057211 */ /* 0x000fc400020f16ff */
[C---:B------:R-:W-:Y:S01]  /*a300*/  LEA R10, P6, R15.reuse, R2, 0x2 ;  /* 0x000000020f0a7211 */ /* 0x040fe200078c10ff */
[----:B------:R1:W-:Y:S03]  /*a310*/  @P3 STG.E desc[UR10][R6.64], R31 ;  /* 0x0000001f06003986 */ /* 0x0003e6000c10190a */
[----:B------:R-:W-:Y:S01]  /*a320*/  LEA.HI.X.SX32 R11, R15, R64, 0x2, P6 ;  /* 0x000000400f0b7211 */ /* 0x000fe200030f16ff */
[----:B------:R3:W-:Y:S01]  /*a330*/  @P1 STG.E desc[UR10][R4.64], R32 ;  /* 0x0000002004001986 */ /* 0x0007e2000c10190a */
[----:B------:R-:W-:-:S03]  /*a340*/  LEA R8, P1, R13, R2, 0x2 ;  /* 0x000000020d087211 */ /* 0x000fc600078210ff */
[----:B------:R-:W4:Y:S01]  /*a350*/  LDL.LU R12, [R1+0x13c] ;  /* 0x00013c00010c7983 */ /* 0x000f220000300800 */
[----:B------:R-:W-:-:S03]  /*a360*/  LEA.HI.X.SX32 R9, R13, R64, 0x2, P1 ;  /* 0x000000400d097211 */ /* 0x000fc600008f16ff */
[----:B------:R-:W5:Y:S04]  /*a370*/  LDL.LU R19, [R1+0x138] ;  /* 0x0001380001137983 */ /* 0x000f680000300800 */
[----:B------:R3:W-:Y:S01]  /*a380*/  @P5 STG.E desc[UR10][R10.64], R33 ;  /* 0x000000210a005986 */ /* 0x0007e2000c10190a */
[C---:B------:R-:W-:Y:S01]  /*a390*/  ISETP.LT.AND P4, PT, R18.reuse, R89, !P0 ;  /* 0x000000591200720c */ /* 0x040fe20004781270 */
[-C--:B------:R-:W-:Y:S02]  /*a3a0*/  IMAD R15, R18, R3.reuse, RZ ;  /* 0x00000003120f7224 */ /* 0x080fe400078e02ff */
[----:B------:R-:W5:Y:S04]  /*a3b0*/  LDL.LU R18, [R1+0x134] ;  /* 0x0001340001127983 */ /* 0x000f680000300800 */
[----:B------:R-:W5:Y:S01]  /*a3c0*/  LDL.LU R17, [R1+0x130] ;  /* 0x0001300001117983 */ /* 0x000f620000300800 */
[C---:B------:R-:W-:Y:S01]  /*a3d0*/  IMAD R13, R16.reuse, R3, RZ ;  /* 0x00000003100d7224 */ /* 0x040fe200078e02ff */
[----:B------:R-:W-:-:S02]  /*a3e0*/  ISETP.LT.AND P5, PT, R16, R89, !P0 ;  /* 0x000000591000720c */ /* 0x000fc400047a1270 */
[----:B------:R-:W5:Y:S01]  /*a3f0*/  LDL.LU R16, [R1+0x12c] ;  /* 0x00012c0001107983 */ /* 0x000f620000300800 */
[----:B------:R-:W-:Y:S02]  /*a400*/  ISETP.LT.AND P3, PT, R21, R89, !P0 ;  /* 0x000000591500720c */ /* 0x000fe40004761270 */
[----:B-1----:R-:W-:-:S04]  /*a410*/  LEA R6, P6, R15, R2, 0x2 ;  /* 0x000000020f067211 */ /* 0x002fc800078c10ff */
[----:B------:R-:W-:Y:S01]  /*a420*/  LEA.HI.X.SX32 R7, R15, R64, 0x2, P6 ;  /* 0x000000400f077211 */ /* 0x000fe200030f16ff */
[----:B------:R-:W-:-:S06]  /*a430*/  IMAD R15, R3, 0x2, R13 ;  /* 0x00000002030f7824 */ /* 0x000fcc00078e020d */
[----:B------:R1:W-:Y:S01]  /*a440*/  @P3 STG.E desc[UR10][R8.64], R34 ;  /* 0x0000002208003986 */ /* 0x0003e2000c10190a */
[-C--:B---3--:R-:W-:Y:S02]  /*a450*/  LEA R4, P3, R13, R2.reuse, 0x2 ;  /* 0x000000020d047211 */ /* 0x088fe400078610ff */
[----:B------:R-:W-:Y:S02]  /*a460*/  LEA R10, P6, R15, R2, 0x2 ;  /* 0x000000020f0a7211 */ /* 0x000fe400078c10ff */
[-C--:B------:R-:W-:Y:S01]  /*a470*/  LEA.HI.X.SX32 R5, R13, R64.reuse, 0x2, P3 ;  /* 0x000000400d057211 */ /* 0x080fe200018f16ff */
[----:B------:R-:W-:Y:S01]  /*a480*/  IMAD R13, R3, 0x2, R15 ;  /* 0x00000002030d7824 */ /* 0x000fe200078e020f */
[----:B------:R-:W-:Y:S01]  /*a490*/  ISETP.LT.AND P1, PT, R20, R89, !P0 ;  /* 0x000000591400720c */ /* 0x000fe20004721270 */
[----:B------:R3:W-:Y:S01]  /*a4a0*/  @P4 STG.E desc[UR10][R6.64], R35 ;  /* 0x0000002306004986 */ /* 0x0007e2000c10190a */
[----:B------:R-:W-:Y:S01]  /*a4b0*/  LEA.HI.X.SX32 R11, R15, R64, 0x2, P6 ;  /* 0x000000400f0b7211 */ /* 0x000fe200030f16ff */
[----:B------:R-:W-:-:S02]  /*a4c0*/  IMAD R15, R3, 0x2, R13 ;  /* 0x00000002030f7824 */ /* 0x000fc400078e020d */
[----:B------:R3:W-:Y:S01]  /*a4d0*/  @P5 STG.E desc[UR10][R4.64], R36 ;  /* 0x0000002404005986 */ /* 0x0007e2000c10190a */
[----:B-1----:R-:W-:-:S04]  /*a4e0*/  LEA R8, P5, R13, R2, 0x2 ;  /* 0x000000020d087211 */ /* 0x002fc800078a10ff */
[----:B------:R-:W-:Y:S01]  /*a4f0*/  LEA.HI.X.SX32 R9, R13, R64, 0x2, P5 ;  /* 0x000000400d097211 */ /* 0x000fe200028f16ff */
[----:B------:R-:W-:Y:S01]  /*a500*/  IMAD R13, R3, 0x2, R15 ;  /* 0x00000002030d7824 */ /* 0x000fe200078e020f */
[C---:B---3--:R-:W-:Y:S01]  /*a510*/  LEA R6, P6, R15.reuse, R2, 0x2 ;  /* 0x000000020f067211 */ /* 0x048fe200078c10ff */
[----:B------:R1:W-:Y:S03]  /*a520*/  @P2 STG.E desc[UR10][R10.64], R37 ;  /* 0x000000250a002986 */ /* 0x0003e6000c10190a */
[----:B------:R-:W-:Y:S01]  /*a530*/  LEA.HI.X.SX32 R7, R15, R64, 0x2, P6 ;  /* 0x000000400f077211 */ /* 0x000fe200030f16ff */
[----:B------:R3:W-:Y:S01]  /*a540*/  @P1 STG.E desc[UR10][R8.64], R38 ;  /* 0x0000002608001986 */ /* 0x0007e2000c10190a */
[----:B------:R-:W-:-:S04]  /*a550*/  LEA R4, P1, R13, R2, 0x2 ;  /* 0x000000020d047211 */ /* 0x000fc800078210ff */
[----:B------:R-:W-:Y:S02]  /*a560*/  LEA.HI.X.SX32 R5, R13, R64, 0x2, P1 ;  /* 0x000000400d057211 */ /* 0x000fe400008f16ff */
[-C--:B--2---:R-:W-:Y:S02]  /*a570*/  ISETP.LT.AND P4, PT, R14, R89.reuse, !P0 ;  /* 0x000000590e00720c */ /* 0x084fe40004781270 */
[----:B------:R-:W2:Y:S11]  /*a580*/  LDL.LU R14, [R1+0x128] ;  /* 0x00012800010e7983 */ /* 0x000eb60000300800 */
[----:B------:R3:W-:Y:S01]  /*a590*/  @P4 STG.E desc[UR10][R6.64], R39 ;  /* 0x0000002706004986 */ /* 0x0007e2000c10190a */
[----:B----4-:R-:W-:-:S03]  /*a5a0*/  ISETP.LT.AND P3, PT, R12, R89, !P0 ;  /* 0x000000590c00720c */ /* 0x010fc60004761270 */
[----:B------:R-:W4:Y:S01]  /*a5b0*/  LDL.LU R12, [R1+0x124] ;  /* 0x00012400010c7983 */ /* 0x000f220000300800 */
[----:B-----5:R-:W-:-:S03]  /*a5c0*/  ISETP.LT.AND P5, PT, R19, R89, !P0 ;  /* 0x000000591300720c */ /* 0x020fc600047a1270 */
[----:B------:R-:W5:Y:S01]  /*a5d0*/  LDL.LU R19, [R1+0x120] ;  /* 0x0001200001137983 */ /* 0x000f620000300800 */
[----:B------:R-:W-:-:S03]  /*a5e0*/  ISETP.LT.AND P2, PT, R18, R89, !P0 ;  /* 0x000000591200720c */ /* 0x000fc60004741270 */
[----:B------:R-:W5:Y:S01]  /*a5f0*/  LDL.LU R18, [R1+0x11c] ;  /* 0x00011c0001127983 */ /* 0x000f620000300800 */
[----:B------:R-:W-:-:S03]  /*a600*/  ISETP.LT.AND P4, PT, R17, R89, !P0 ;  /* 0x000000591100720c */ /* 0x000fc60004781270 */
[----:B------:R-:W5:Y:S01]  /*a610*/  LDL.LU R17, [R1+0x118] ;  /* 0x0001180001117983 */ /* 0x000f620000300800 */
[----:B------:R-:W-:-:S03]  /*a620*/  ISETP.LT.AND P1, PT, R16, R89, !P0 ;  /* 0x000000591000720c */ /* 0x000fc60004721270 */
[----:B------:R-:W5:Y:S01]  /*a630*/  LDL.LU R16, [R1+0x114] ;  /* 0x0001140001107983 */ /* 0x000f620000300800 */
[----:B------:R-:W-:-:S04]  /*a640*/  IMAD R15, R3, 0x2, R13 ;  /* 0x00000002030f7824 */ /* 0x000fc800078e020d */
[----:B------:R-:W-:Y:S01]  /*a650*/  IMAD R13, R3, 0x2, R15 ;  /* 0x00000002030d7824 */ /* 0x000fe200078e020f */
[C---:B-1----:R-:W-:Y:S01]  /*a660*/  LEA R10, P6, R15.reuse, R2, 0x2 ;  /* 0x000000020f0a7211 */ /* 0x042fe200078c10ff */
[----:B------:R1:W-:Y:S03]  /*a670*/  @P3 STG.E desc[UR10][R4.64], R40 ;  /* 0x0000002804003986 */ /* 0x0003e6000c10190a */
[----:B------:R-:W-:Y:S01]  /*a680*/  LEA.HI.X.SX32 R11, R15, R64, 0x2, P6 ;  /* 0x000000400f0b7211 */ /* 0x000fe200030f16ff */
[----:B------:R-:W-:Y:S01]  /*a690*/  IMAD R15, R3, 0x2, R13 ;  /* 0x00000002030f7824 */ /* 0x000fe200078e020d */
[----:B---3--:R-:W-:-:S04]  /*a6a0*/  LEA R8, P3, R13, R2, 0x2 ;  /* 0x000000020d087211 */ /* 0x008fc800078610ff */
[----:B------:R-:W-:Y:S02]  /*a6b0*/  LEA R6, P6, R15, R2, 0x2 ;  /* 0x000000020f067211 */ /* 0x000fe400078c10ff */
[-C--:B------:R-:W-:Y:S01]  /*a6c0*/  LEA.HI.X.SX32 R9, R13, R64.reuse, 0x2, P3 ;  /* 0x000000400d097211 */ /* 0x080fe200018f16ff */
[----:B------:R-:W-:Y:S01]  /*a6d0*/  IMAD R13, R3, 0x2, R15 ;  /* 0x00000002030d7824 */ /* 0x000fe200078e020f */
[----:B------:R3:W-:Y:S01]  /*a6e0*/  @P5 STG.E desc[UR10][R10.64], R41 ;  /* 0x000000290a005986 */ /* 0x0007e2000c10190a */
[----:B------:R-:W-:Y:S02]  /*a6f0*/  LEA.HI.X.SX32 R7, R15, R64, 0x2, P6 ;  /* 0x000000400f077211 */ /* 0x000fe400030f16ff */
[----:B------:R-:W-:Y:S01]  /*a700*/  IMAD R15, R3, 0x2, R13 ;  /* 0x00000002030f7824 */ /* 0x000fe200078e020d */
        /* <DEDUP_REMOVED lines=50> */
[----:B------:R-:W4:Y:S04]  /*aa30*/  LDL.LU R12, [R1+0xf0] ;  /* 0x0000f000010c7983 */ /* 0x000f280000300800 */
[----:B------:R-:W4:Y:S01]  /*aa40*/  LDL.LU R20, [R1+0xec] ;  /* 0x0000ec0001147983 */ /* 0x000f220000300800 */
[----:B-----5:R-:W-:-:S03]  /*aa50*/  ISETP.LT.AND P2, PT, R18, R89, !P0 ;  /* 0x000000591200720c */ /* 0x020fc60004741270 */
[----:B------:R-:W5:Y:S01]  /*aa60*/  LDL.LU R18, [R1+0xe8] ;  /* 0x0000e80001127983 */ /* 0x000f620000300800 */
[----:B------:R-:W-:-:S03]  /*aa70*/  ISETP.LT.AND P4, PT, R17, R89, !P0 ;  /* 0x000000591100720c */ /* 0x000fc60004781270 */
[----:B------:R-:W5:Y:S01]  /*aa80*/  LDL.LU R17, [R1+0xe4] ;  /* 0x0000e40001117983 */ /* 0x000f620000300800 */
[----:B------:R-:W-:-:S03]  /*aa90*/  ISETP.LT.AND P1, PT, R16, R89, !P0 ;  /* 0x000000591000720c */ /* 0x000fc60004721270 */
[----:B------:R-:W5:Y:S01]  /*aaa0*/  LDL.LU R16, [R1+0xe0] ;  /* 0x0000e00001107983 */ /* 0x000f620000300800 */
[----:B------:R-:W-:Y:S01]  /*aab0*/  IMAD R15, R3, 0x2, R13 ;  /* 0x00000002030f7824 */ /* 0x000fe200078e020d */
[----:B------:R-:W-:Y:S02]  /*aac0*/  ISETP.LT.AND P5, PT, R19, R89, !P0 ;  /* 0x000000591300720c */ /* 0x000fe400047a1270 */
[----:B------:R3:W-:Y:S01]  /*aad0*/  @P3 STG.E desc[UR10][R4.64], R52 ;  /* 0x0000003404003986 */ /* 0x0007e2000c10190a */
[----:B------:R-:W-:Y:S01]  /*aae0*/  IMAD R13, R3, 0x2, R15 ;  /* 0x00000002030d7824 */ /* 0x000fe200078e020f */
[C---:B-1----:R-:W-:Y:S02]  /*aaf0*/  LEA R10, P6, R15.reuse, R2, 0x2 ;  /* 0x000000020f0a7211 */ /* 0x042fe400078c10ff */
[----:B------:R-:W5:Y:S02]  /*ab00*/  LDL.LU R19, [R1+0xdc] ;  /* 0x0000dc0001137983 */ /* 0x000f640000300800 */
[----:B------:R-:W-:Y:S01]  /*ab10*/  LEA.HI.X.SX32 R11, R15, R64, 0x2, P6 ;  /* 0x000000400f0b7211 */ /* 0x000fe200030f16ff */
[----:B------:R-:W-:Y:S01]  /*ab20*/  IMAD R15, R3, 0x2, R13 ;  /* 0x00000002030f7824 */ /* 0x000fe200078e020d */
[----:B---3--:R-:W-:-:S04]  /*ab30*/  LEA R8, P3, R13, R2, 0x2 ;  /* 0x000000020d087211 */ /* 0x008fc800078610ff */
[----:B------:R-:W-:Y:S02]  /*ab40*/  LEA R6, P6, R15, R2, 0x2 ;  /* 0x000000020f067211 */ /* 0x000fe400078c10ff */
[-C--:B------:R-:W-:Y:S01]  /*ab50*/  LEA.HI.X.SX32 R9, R13, R64.reuse, 0x2, P3 ;  /* 0x000000400d097211 */ /* 0x080fe200018f16ff */
[----:B------:R-:W-:Y:S01]  /*ab60*/  IMAD R13, R3, 0x2, R15 ;  /* 0x00000002030d7824 */ /* 0x000fe200078e020f */
[----:B------:R-:W-:Y:S01]  /*ab70*/  LEA.HI.X.SX32 R7, R15, R64, 0x2, P6 ;  /* 0x000000400f077211 */ /* 0x000fe200030f16ff */
[----:B------:R1:W-:Y:S02]  /*ab80*/  @P5 STG.E desc[UR10][R10.64], R53 ;  /* 0x000000350a005986 */ /* 0x0003e4000c10190a */
[----:B------:R-:W-:Y:S02]  /*ab90*/  IMAD R15, R3, 0x2, R13 ;  /* 0x00000002030f7824 */ /* 0x000fe400078e020d */
[----:B------:R3:W-:Y:S01]  /*aba0*/  @P2 STG.E desc[UR10][R8.64], R54 ;  /* 0x0000003608002986 */ /* 0x0007e2000c10190a */
[----:B------:R-:W-:-:S04]  /*abb0*/  LEA R4, P2, R13, R2, 0x2 ;  /* 0x000000020d047211 */ /* 0x000fc800078410ff */
[----:B------:R-:W-:Y:S02]  /*abc0*/  LEA.HI.X.SX32 R5, R13, R64, 0x2, P2 ;  /* 0x000000400d057211 */ /* 0x000fe400010f16ff */
[C---:B-1----:R-:W-:Y:S01]  /*abd0*/  LEA R10, P6, R15.reuse, R2, 0x2 ;  /* 0x000000020f0a7211 */ /* 0x042fe200078c10ff */
[----:B------:R1:W-:Y:S03]  /*abe0*/  @P4 STG.E desc[UR10][R6.64], R55 ;  /* 0x0000003706004986 */ /* 0x0003e6000c10190a */
[----:B------:R-:W-:Y:S01]  /*abf0*/  LEA.HI.X.SX32 R11, R15, R64, 0x2, P6 ;  /* 0x000000400f0b7211 */ /* 0x000fe200030f16ff */
[----:B------:R1:W-:Y:S01]  /*ac00*/  @P1 STG.E desc[UR10][R4.64], R56 ;  /* 0x0000003804001986 */ /* 0x0003e2000c10190a */
[----:B--2---:R-:W-:-:S03]  /*ac10*/  ISETP.LT.AND P5, PT, R14, R89, !P0 ;  /* 0x000000590e00720c */ /* 0x004fc600047a1270 */
[----:B------:R-:W2:Y:S10]  /*ac20*/  LDL.LU R14, [R1+0xd8] ;  /* 0x0000d800010e7983 */ /* 0x000eb40000300800 */
[----:B------:R1:W-:Y:S01]  /*ac30*/  @P5 STG.E desc[UR10][R10.64], R57 ;  /* 0x000000390a005986 */ /* 0x0003e2000c10190a */
[----:B----4-:R-:W-:-:S03]  /*ac40*/  ISETP.LT.AND P3, PT, R12, R89, !P0 ;  /* 0x000000590c00720c */ /* 0x010fc60004761270 */
[----:B------:R-:W4:Y:S01]  /*ac50*/  LDL.LU R12, [R1+0xd4] ;  /* 0x0000d400010c7983 */ /* 0x000f220000300800 */
[----:B-----5:R-:W-:-:S03]  /*ac60*/  ISETP.LT.AND P2, PT, R18, R89, !P0 ;  /* 0x000000591200720c */ /* 0x020fc60004741270 */
[----:B------:R-:W5:Y:S01]  /*ac70*/  LDL.LU R18, [R1+0xd0] ;  /* 0x0000d00001127983 */ /* 0x000f620000300800 */
[----:B------:R-:W-:-:S03]  /*ac80*/  ISETP.LT.AND P5, PT, R16, R89, !P0 ;  /* 0x000000591000720c */ /* 0x000fc600047a1270 */
[----:B------:R-:W5:Y:S01]  /*ac90*/  LDL.LU R16, [R1+0xcc] ;  /* 0x0000cc0001107983 */ /* 0x000f620000300800 */
[----:B------:R-:W-:-:S04]  /*aca0*/  IMAD R13, R3, 0x2, R15 ;  /* 0x00000002030d7824 */ /* 0x000fc800078e020f */
[----:B------:R-:W-:Y:S01]  /*acb0*/  IMAD R15, R3, 0x2, R13 ;  /* 0x00000002030f7824 */ /* 0x000fe200078e020d */
[-C--:B---3--:R-:W-:Y:S02]  /*acc0*/  LEA R8, P1, R13, R2.reuse, 0x2 ;  /* 0x000000020d087211 */ /* 0x088fe400078210ff */
[----:B------:R-:W-:Y:S02]  /*acd0*/  ISETP.LT.AND P4, PT, R20, R89, !P0 ;  /* 0x000000591400720c */ /* 0x000fe40004781270 */
[----:B-1----:R-:W-:Y:S01]  /*ace0*/  LEA R6, P6, R15, R2, 0x2 ;  /* 0x000000020f067211 */ /* 0x002fe200078c10ff */
[----:B------:R-:W1:Y:S01]  /*acf0*/  LDS.128 R20, [R0+UR8] ;  /* 0x0000000800147984 */ /* 0x000e620008000c00 */
[-C--:B------:R-:W-:Y:S01]  /*ad00*/  LEA.HI.X.SX32 R9, R13, R64.reuse, 0x2, P1 ;  /* 0x000000400d097211 */ /* 0x080fe200008f16ff */
[----:B------:R-:W-:Y:S01]  /*ad10*/  IMAD R13, R3, 0x2, R15 ;  /* 0x00000002030d7824 */ /* 0x000fe200078e020f */
[----:B------:R-:W-:-:S03]  /*ad20*/  LEA.HI.X.SX32 R7, R15, R64, 0x2, P6 ;  /* 0x000000400f077211 */ /* 0x000fc600030f16ff */
[----:B------:R-:W-:Y:S01]  /*ad30*/  IMAD R15, R3, 0x2, R13 ;  /* 0x00000002030f7824 */ /* 0x000fe200078e020d */
[-C--:B------:R-:W-:Y:S01]  /*ad40*/  ISETP.LT.AND P1, PT, R17, R89.reuse, !P0 ;  /* 0x000000591100720c */ /* 0x080fe20004721270 */
[----:B------:R3:W-:Y:S01]  /*ad50*/  @P3 STG.E desc[UR10][R8.64], R58 ;  /* 0x0000003a08003986 */ /* 0x0007e2000c10190a */
[-C--:B------:R-:W-:Y:S01]  /*ad60*/  LEA R4, P3, R13, R2.reuse, 0x2 ;  /* 0x000000020d047211 */ /* 0x080fe200078610ff */
[----:B------:R-:W-:Y:S01]  /*ad70*/  IMAD R17, R3, 0x2, R15 ;  /* 0x0000000203117824 */ /* 0x000fe200078e020f */
[----:B------:R-:W-:Y:S02]  /*ad80*/  LEA R10, P6, R15, R2, 0x2 ;  /* 0x000000020f0a7211 */ /* 0x000fe400078c10ff */
[-C--:B------:R-:W-:Y:S01]  /*ad90*/  LEA.HI.X.SX32 R5, R13, R64.reuse, 0x2, P3 ;  /* 0x000000400d057211 */ /* 0x080fe200018f16ff */
[----:B------:R-:W-:Y:S01]  /*ada0*/  IMAD R13, R3, 0x2, R17 ;  /* 0x00000002030d7824 */ /* 0x000fe200078e0211 */
[----:B------:R-:W-:Y:S01]  /*adb0*/  LEA.HI.X.SX32 R11, R15, R64, 0x2, P6 ;  /* 0x000000400f0b7211 */ /* 0x000fe200030f16ff */
[----:B------:R3:W-:Y:S02]  /*adc0*/  @P4 STG.E desc[UR10][R6.64], R59 ;  /* 0x0000003b06004986 */ /* 0x0007e4000c10190a */
[----:B------:R-:W-:Y:S01]  /*add0*/  IMAD R15, R3, 0x2, R13 ;  /* 0x00000002030f7824 */ /* 0x000fe200078e020d */
[----:B------:R-:W-:Y:S01]  /*ade0*/  ISETP.LT.AND P4, PT, R19, R89, !P0 ;  /* 0x000000591300720c */ /* 0x000fe20004781270 */
[----:B------:R3:W-:Y:S02]  /*adf0*/  @P2 STG.E desc[UR10][R4.64], R60 ;  /* 0x0000003c04002986 */ /* 0x0007e4000c10190a */
[----:B------:R-:W-:-:S02]  /*ae00*/  IMAD R19, R3, 0x2, R15 ;  /* 0x0000000203137824 */ /* 0x000fc400078e020f */
[----:B------:R1:W-:Y:S01]  /*ae10*/  @P1 STG.E desc[UR10][R10.64], R61 ;  /* 0x0000003d0a001986 */ /* 0x0003e2000c10190a */
[-C--:B---3--:R-:W-:Y:S02]  /*ae20*/  LEA R8, P1, R13, R2.reuse, 0x2 ;  /* 0x000000020d087211 */ /* 0x088fe400078210ff */
[----:B------:R-:W-:Y:S02]  /*ae30*/  LEA R6, P6, R17, R2, 0x2 ;  /* 0x0000000211067211 */ /* 0x000fe400078c10ff */
[----:B------:R-:W-:Y:S02]  /*ae40*/  LEA.HI.X.SX32 R9, R13, R64, 0x2, P1 ;  /* 0x000000400d097211 */ /* 0x000fe400008f16ff */
[----:B------:R-:W-:Y:S02]  /*ae50*/  LEA R4, P1, R19, R2, 0x2 ;  /* 0x0000000213047211 */ /* 0x000fe400078210ff */
[-C--:B------:R-:W-:Y:S01]  /*ae60*/  LEA.HI.X.SX32 R7, R17, R64.reuse, 0x2, P6 ;  /* 0x0000004011077211 */ /* 0x080fe200030f16ff */
[----:B------:R-:W-:Y:S01]  /*ae70*/  IMAD R17, R3, 0x2, R19 ;  /* 0x0000000203117824 */ /* 0x000fe200078e0213 */
[----:B------:R-:W-:-:S03]  /*ae80*/  LEA.HI.X.SX32 R5, R19, R64, 0x2, P1 ;  /* 0x0000004013057211 */ /* 0x000fc600008f16ff */
[----:B------:R-:W-:Y:S01]  /*ae90*/  IMAD R3, R3, 0x2, R17 ;  /* 0x0000000203037824 */ /* 0x000fe200078e0211 */
[----:B------:R3:W-:Y:S04]  /*aea0*/  @P5 STG.E desc[UR10][R6.64], R62 ;  /* 0x0000003e06005986 */ /* 0x0007e8000c10190a */
[----:B------:R3:W-:Y:S01]  /*aeb0*/  @P4 STG.E desc[UR10][R8.64], R63 ;  /* 0x0000003f08004986 */ /* 0x0007e2000c10190a */
[-C--:B--2---:R-:W-:Y:S02]  /*aec0*/  ISETP.LT.AND P3, PT, R14, R89.reuse, !P0 ;  /* 0x000000590e00720c */ /* 0x084fe40004761270 */
[----:B----4-:R-:W-:Y:S02]  /*aed0*/  ISETP.LT.AND P2, PT, R12, R89, !P0 ;  /* 0x000000590c00720c */ /* 0x010fe40004741270 */
[----:B------:R-:W-:-:S04]  /*aee0*/  LEA R12, P6, R15, R2, 0x2 ;  /* 0x000000020f0c7211 */ /* 0x000fc800078c10ff */
[----:B------:R-:W-:Y:S02]  /*aef0*/  LEA.HI.X.SX32 R13, R15, R64, 0x2, P6 ;  /* 0x000000400f0d7211 */ /* 0x000fe400030f16ff */
[----:B------:R-:W-:-:S04]  /*af00*/  LEA R14, P6, R17, R2, 0x2 ;  /* 0x00000002110e7211 */ /* 0x000fc800078c10ff */
[----:B------:R-:W-:Y:S02]  /*af10*/  LEA.HI.X.SX32 R15, R17, R64, 0x2, P6 ;  /* 0x00000040110f7211 */ /* 0x000fe400030f16ff */
[-C--:B-----5:R-:W-:Y:S02]  /*af20*/  ISETP.LT.AND P1, PT, R18, R89.reuse, !P0 ;  /* 0x000000591200720c */ /* 0x0a0fe40004721270 */
[----:B------:R-:W-:Y:S01]  /*af30*/  ISETP.LT.AND P0, PT, R16, R89, !P0 ;  /* 0x000000591000720c */ /* 0x000fe20004701270 */
[----:B-1----:R3:W-:Y:S01]  /*af40*/  @P3 STG.E desc[UR10][R12.64], R20 ;  /* 0x000000140c003986 */ /* 0x0027e2000c10190a */
[----:B------:R-:W-:-:S03]  /*af50*/  LEA R2, P6, R3, R2, 0x2 ;  /* 0x0000000203027211 */ /* 0x000fc600078c10ff */
[----:B------:R3:W-:Y:S01]  /*af60*/  @P2 STG.E desc[UR10][R4.64], R21 ;  /* 0x0000001504002986 */ /* 0x0007e2000c10190a */
[----:B------:R-:W-:-:S05]  /*af70*/  LEA.HI.X.SX32 R3, R3, R64, 0x2, P6 ;  /* 0x0000004003037211 */ /* 0x000fca00030f16ff */
[----:B------:R3:W-:Y:S02]  /*af80*/  @P1 STG.E desc[UR10][R14.64], R22 ;  /* 0x000000160e001986 */ /* 0x0007e4000c10190a */
[----:B------:R-:W-:Y:S05]  /*af90*/  @!P0 EXIT ;  /* 0x000000000000894d */ /* 0x000fea0003800000 */
[----:B------:R-:W-:Y:S01]  /*afa0*/  STG.E desc[UR10][R2.64], R23 ;  /* 0x0000001702007986 */ /* 0x000fe2000c10190a */
[----:B------:R-:W-:Y:S05]  /*afb0*/  EXIT ;  /* 0x000000000000794d */ /* 0x000fea0003800000 */
.L_x_2:
[----:B------:R-:W-:-:S00]  /*afc0*/  BRA `(.L_x_2) ;  /* 0xfffffffc00fc7947 */ /* 0x000fc0000383ffff */
[----:B------:R-:W-:-:S00]  /*afd0*/  NOP ;  /* 0x0000000000007918 */ /* 0x000fc00000000000 */
        /* <DEDUP_REMOVED lines=10> */
.L_x_3:


//--------------------- .nv.shared.matmul_kernel  --------------------------
	.section	.nv.shared.matmul_kernel,"aw",@nobits
	.sectionflags	@""
	.align	16
	.zero		1024


//--------------------- .nv.shared.reserved.0     --------------------------
	.section	.nv.shared.reserved.0,"aw",@nobits
	.weak		__nv_reservedSMEM_offset_0_alias
	.size		__nv_reservedSMEM_offset_0_alias, 0, 0
	.other		__nv_reservedSMEM_offset_0_alias,@"STO_CUDA_RESERVED_SHARED STV_DEFAULT"
__nv_reservedSMEM_offset_0_alias:
	.zero		0


//--------------------- .nv.constant0.matmul_kernel --------------------------
	.section	.nv.constant0.matmul_kernel,"a",@progbits
	.sectionflags	@""
	.align	4
.nv.constant0.matmul_kernel:
	.zero		608


//--------------------- SYMBOLS --------------------------

	.type		.nv.reservedSmem.offset0,@object
	.size		.nv.reservedSmem.offset0,0x4
